	.target	sm_80

	.elftype	@"ET_EXEC"


//--------------------- .note.nv.tkinfo           --------------------------
	.section	.note.nv.tkinfo,"",@"SHT_NOTE"
	.sectionflags	@"SHF_NOTE_NV_TKINFO"
	.tkinfo
        /*0018*/ 	.word	0x00000002
        /*0030*/ 	.string	""
        /*0030*/ 	.string	"ptxas"
        /*0030*/ 	.string	"Cuda compilation tools, release 13.0, V13.0.88"
        /*0030*/ 	.string	"Build cuda_13.0.r13.0/compiler.36424714_0"
        /*0030*/ 	.string	"-v  -suppress-debug-info  -lineinfo  -arch sm_80 "



//--------------------- .note.nv.cuinfo           --------------------------
	.section	.note.nv.cuinfo,"",@"SHT_NOTE"
	.sectionflags	@"SHF_NOTE_NV_CUINFO"
        /*0018*/ 	.short	0x0002
        /*001a*/ 	.short	0x0050
        /*001c*/ 	.short	0x0082
	.zero		2


//--------------------- .nv.info                  --------------------------
	.section	.nv.info,"",@"SHT_CUDA_INFO"
	.align	4


	//----- nvinfo : EIATTR_REGCOUNT
	.align		4
        /*0000*/ 	.byte	0x04, 0x2f
        /*0002*/ 	.short	(.L_1 - .L_0)
	.align		4
.L_0:
        /*0004*/ 	.word	index@(matmul_kernel)
        /*0008*/ 	.word	0x00000080


	//----- nvinfo : EIATTR_FRAME_SIZE
	.align		4
.L_1:
        /*000c*/ 	.byte	0x04, 0x11
        /*000e*/ 	.short	(.L_3 - .L_2)
	.align		4
.L_2:
        /*0010*/ 	.word	index@(matmul_kernel)
        /*0014*/ 	.word	0x00000000


	//----- nvinfo : EIATTR_MIN_STACK_SIZE
	.align		4
.L_3:
        /*0018*/ 	.byte	0x04, 0x12
        /*001a*/ 	.short	(.L_5 - .L_4)
	.align		4
.L_4:
        /*001c*/ 	.word	index@(matmul_kernel)
        /*0020*/ 	.word	0x00000000
.L_5:


//--------------------- .nv.info.matmul_kernel    --------------------------
	.section	.nv.info.matmul_kernel,"",@"SHT_CUDA_INFO"
	.sectionflags	@""
	.align	4


	//----- nvinfo : EIATTR_CUDA_API_VERSION
	.align		4
        /*0000*/ 	.byte	0x04, 0x37
        /*0002*/ 	.short	(.L_7 - .L_6)
.L_6:
        /*0004*/ 	.word	0x00000082


	//----- nvinfo : EIATTR_SW2861232_WAR
	.align		4
.L_7:
        /*0008*/ 	.byte	0x01, 0x35
	.zero		2


	//----- nvinfo : EIATTR_PARAM_CBANK
	.align		4
        /*000c*/ 	.byte	0x04, 0x0a
        /*000e*/ 	.short	(.L_9 - .L_8)
	.align		4
.L_8:
        /*0010*/ 	.word	index@(.nv.constant0.matmul_kernel)
        /*0014*/ 	.short	0x0160
        /*0016*/ 	.short	0x0050


	//----- nvinfo : EIATTR_CBANK_PARAM_SIZE
	.align		4
.L_9:
        /*0018*/ 	.byte	0x03, 0x19
        /*001a*/ 	.short	0x0050


	//----- nvinfo : EIATTR_KPARAM_INFO
	.align		4
        /*001c*/ 	.byte	0x04, 0x17
        /*001e*/ 	.short	(.L_11 - .L_10)
.L_10:
        /*0020*/ 	.word	0x00000000
        /*0024*/ 	.short	0x000d
        /*0026*/ 	.short	0x0048
        /*0028*/ 	.byte	0x00, 0xf4, 0x21, 0x00


	//----- nvinfo : EIATTR_KPARAM_INFO
	.align		4
.L_11:
        /*002c*/ 	.byte	0x04, 0x17
        /*002e*/ 	.short	(.L_13 - .L_12)
.L_12:
        /*0030*/ 	.word	0x00000000
        /*0034*/ 	.short	0x000c
        /*0036*/ 	.short	0x0040
        /*0038*/ 	.byte	0x00, 0xf4, 0x21, 0x00


	//----- nvinfo : EIATTR_KPARAM_INFO
	.align		4
.L_13:
        /*003c*/ 	.byte	0x04, 0x17
        /*003e*/ 	.short	(.L_15 - .L_14)
.L_14:
        /*0040*/ 	.word	0x00000000
        /*0044*/ 	.short	0x000b
        /*0046*/ 	.short	0x0038
        /*0048*/ 	.byte	0x00, 0xf0, 0x11, 0x00


	//----- nvinfo : EIATTR_KPARAM_INFO
	.align		4
.L_15:
        /*004c*/ 	.byte	0x04, 0x17
        /*004e*/ 	.short	(.L_17 - .L_16)
.L_16:
        /*0050*/ 	.word	0x00000000
        /*0054*/ 	.short	0x000a
        /*0056*/ 	.short	0x0034
        /*0058*/ 	.byte	0x00, 0xf0, 0x11, 0x00


	//----- nvinfo : EIATTR_KPARAM_INFO
	.align		4
.L_17:
        /*005c*/ 	.byte	0x04, 0x17
        /*005e*/ 	.short	(.L_19 - .L_18)
.L_18:
        /*0060*/ 	.word	0x00000000
        /*0064*/ 	.short	0x0009
        /*0066*/ 	.short	0x0030
        /*0068*/ 	.byte	0x00, 0xf0, 0x11, 0x00


	//----- nvinfo : EIATTR_KPARAM_INFO
	.align		4
.L_19:
        /*006c*/ 	.byte	0x04, 0x17
        /*006e*/ 	.short	(.L_21 - .L_20)
.L_20:
        /*0070*/ 	.word	0x00000000
        /*0074*/ 	.short	0x0008
        /*0076*/ 	.short	0x002c
        /*0078*/ 	.byte	0x00, 0xf0, 0x11, 0x00


	//----- nvinfo : EIATTR_KPARAM_INFO
	.align		4
.L_21:
        /*007c*/ 	.byte	0x04, 0x17
        /*007e*/ 	.short	(.L_23 - .L_22)
.L_22:
        /*0080*/ 	.word	0x00000000
        /*0084*/ 	.short	0x0007
        /*0086*/ 	.short	0x0028
        /*0088*/ 	.byte	0x00, 0xf0, 0x11, 0x00


	//----- nvinfo : EIATTR_KPARAM_INFO
	.align		4
.L_23:
        /*008c*/ 	.byte	0x04, 0x17
        /*008e*/ 	.short	(.L_25 - .L_24)
.L_24:
        /*0090*/ 	.word	0x00000000
        /*0094*/ 	.short	0x0006
        /*0096*/ 	.short	0x0024
        /*0098*/ 	.byte	0x00, 0xf0, 0x11, 0x00


	//----- nvinfo : EIATTR_KPARAM_INFO
	.align		4
.L_25:
        /*009c*/ 	.byte	0x04, 0x17
        /*009e*/ 	.short	(.L_27 - .L_26)
.L_26:
        /*00a0*/ 	.word	0x00000000
        /*00a4*/ 	.short	0x0005
        /*00a6*/ 	.short	0x0020
        /*00a8*/ 	.byte	0x00, 0xf0, 0x11, 0x00


	//----- nvinfo : EIATTR_KPARAM_INFO
	.align		4
.L_27:
        /*00ac*/ 	.byte	0x04, 0x17
        /*00ae*/ 	.short	(.L_29 - .L_28)
.L_28:
        /*00b0*/ 	.word	0x00000000
        /*00b4*/ 	.short	0x0004
        /*00b6*/ 	.short	0x001c
        /*00b8*/ 	.byte	0x00, 0xf0, 0x11, 0x00


	//----- nvinfo : EIATTR_KPARAM_INFO
	.align		4
.L_29:
        /*00bc*/ 	.byte	0x04, 0x17
        /*00be*/ 	.short	(.L_31 - .L_30)
.L_30:
        /*00c0*/ 	.word	0x00000000
        /*00c4*/ 	.short	0x0003
        /*00c6*/ 	.short	0x0018
        /*00c8*/ 	.byte	0x00, 0xf0, 0x11, 0x00


	//----- nvinfo : EIATTR_KPARAM_INFO
	.align		4
.L_31:
        /*00cc*/ 	.byte	0x04, 0x17
        /*00ce*/ 	.short	(.L_33 - .L_32)
.L_32:
        /*00d0*/ 	.word	0x00000000
        /*00d4*/ 	.short	0x0002
        /*00d6*/ 	.short	0x0010
        /*00d8*/ 	.byte	0x00, 0xf4, 0x21, 0x00


	//----- nvinfo : EIATTR_KPARAM_INFO
	.align		4
.L_33:
        /*00dc*/ 	.byte	0x04, 0x17
        /*00de*/ 	.short	(.L_35 - .L_34)
.L_34:
        /*00e0*/ 	.word	0x00000000
        /*00e4*/ 	.short	0x0001
        /*00e6*/ 	.short	0x0008
        /*00e8*/ 	.byte	0x00, 0xf4, 0x21, 0x00


	//----- nvinfo : EIATTR_KPARAM_INFO
	.align		4
.L_35:
        /*00ec*/ 	.byte	0x04, 0x17
        /*00ee*/ 	.short	(.L_37 - .L_36)
.L_36:
        /*00f0*/ 	.word	0x00000000
        /*00f4*/ 	.short	0x0000
        /*00f6*/ 	.short	0x0000
        /*00f8*/ 	.byte	0x00, 0xf4, 0x21, 0x00


	//----- nvinfo : EIATTR_MAXREG_COUNT
	.align		4
.L_37:
        /*00fc*/ 	.byte	0x03, 0x1b
        /*00fe*/ 	.short	0x0080


	//----- nvinfo : EIATTR_NUM_BARRIERS
	.align		4
        /*0100*/ 	.byte	0x02, 0x4c
        /*0102*/ 	.byte	0x01
	.zero		1


	//----- nvinfo : EIATTR_MERCURY_ISA_VERSION
	.align		4
        /*0104*/ 	.byte	0x03, 0x5f
        /*0106*/ 	.short	0x0000


	//----- nvinfo : EIATTR_EXIT_INSTR_OFFSETS
	.align		4
        /*0108*/ 	.byte	0x04, 0x1c
        /*010a*/ 	.short	(.L_39 - .L_38)


	//   ....[0]....
.L_38:
        /*010c*/ 	.word	0x00003420


	//   ....[1]....
        /*0110*/ 	.word	0x00003450


	//----- nvinfo : EIATTR_REQNTID
	.align		4
.L_39:
        /*0114*/ 	.byte	0x04, 0x10
        /*0116*/ 	.short	(.L_41 - .L_40)
.L_40:
        /*0118*/ 	.word	0x00000200
        /*011c*/ 	.word	0x00000001
        /*0120*/ 	.word	0x00000001
.L_41:


//--------------------- .nv.callgraph             --------------------------
	.section	.nv.callgraph,"",@"SHT_CUDA_CALLGRAPH"
	.align	4
	.sectionentsize	8
	.align		4
        /*0000*/ 	.word	0x00000000
	.align		4
        /*0004*/ 	.word	0xffffffff
	.align		4
        /*0008*/ 	.word	0x00000000
	.align		4
        /*000c*/ 	.word	0xfffffffe
	.align		4
        /*0010*/ 	.word	0x00000000
	.align		4
        /*0014*/ 	.word	0xfffffffd
	.align		4
        /*0018*/ 	.word	0x00000000
	.align		4
        /*001c*/ 	.word	0xfffffffc


//--------------------- .nv.rel.action            --------------------------
	.section	.nv.rel.action,"",@"SHT_CUDA_RELOCINFO"
	.align	8
	.sectionentsize	8
        /*0000*/ 	.byte	0x73, 0x00, 0x00, 0x00, 0x00, 0x00, 0x00, 0x00, 0x00, 0x00, 0x00, 0x11, 0x25, 0x00, 0x05, 0x36


//--------------------- .nv.constant0.matmul_kernel --------------------------
	.section	.nv.constant0.matmul_kernel,"a",@progbits
	.sectionflags	@""
	.align	4
.nv.constant0.matmul_kernel:
	.zero		432


//--------------------- .text.matmul_kernel       --------------------------
	.section	.text.matmul_kernel,"ax",@progbits
	.sectioninfo	@"SHI_REGISTERS=128"
	.align	128
        .global         matmul_kernel
        .type           matmul_kernel,@function
        .size           matmul_kernel,(.L_x_4 - matmul_kernel)
        .other          matmul_kernel,@"STO_CUDA_ENTRY STV_DEFAULT"
matmul_kernel:
.text.matmul_kernel:
[----:B------:R-:W-:Y:S02]  /*0000*/  IMAD.MOV.U32 R1, RZ, RZ, c[0x0][0x28] ;  /* 0x00000a00ff017624 */ /* 0x000fe400078e00ff */
[----:B------:R-:W-:Y:S01]  /*0010*/  IMAD.MOV.U32 R0, RZ, RZ, c[0x0][0x17c] ;  /* 0x00005f00ff007624 */ /* 0x000fe200078e00ff */
[----:B------:R-:W0:Y:S01]  /*0020*/  S2R R5, SR_CTAID.X ;  /* 0x0000000000057919 */ /* 0x000e220000002500 */
[----:B------:R-:W-:Y:S02]  /*0030*/  ULDC UR4, c[0x0][0x180] ;  /* 0x0000600000047ab9 */ /* 0x000fe40000000800 */
[----:B------:R-:W-:Y:S01]  /*0040*/  ULDC.64 UR6, c[0x0][0x118] ;  /* 0x0000460000067ab9 */ /* 0x000fe20000000a00 */
[----:B------:R-:W-:-:S04]  /*0050*/  IADD3 R0, R0, 0xff, RZ ;  /* 0x000000ff00007810 */ /* 0x000fc80007ffe0ff */
[----:B------:R-:W-:-:S04]  /*0060*/  SHF.R.S32.HI R3, RZ, 0x1f, R0 ;  /* 0x0000001fff037819 */ /* 0x000fc80000011400 */
[----:B------:R-:W-:-:S04]  /*0070*/  LEA.HI R3, R3, R0, RZ, 0x8 ;  /* 0x0000000003037211 */ /* 0x000fc800078f40ff */
[----:B------:R-:W-:-:S05]  /*0080*/  SHF.R.S32.HI R3, RZ, 0x8, R3 ;  /* 0x00000008ff037819 */ /* 0x000fca0000011403 */
[----:B------:R-:W-:Y:S01]  /*0090*/  IMAD.SHL.U32 R4, R3, 0x8, RZ ;  /* 0x0000000803047824 */ /* 0x000fe200078e00ff */
[----:B0-----:R-:W-:-:S04]  /*00a0*/  IABS R8, R5 ;  /* 0x0000000500087213 */ /* 0x001fc80000000000 */
[-C--:B------:R-:W-:Y:S02]  /*00b0*/  IABS R7, R4.reuse ;  /* 0x0000000400077213 */ /* 0x080fe40000000000 */
[----:B------:R-:W-:Y:S02]  /*00c0*/  IABS R10, R4 ;  /* 0x00000004000a7213 */ /* 0x000fe40000000000 */
[----:B------:R-:W0:Y:S08]  /*00d0*/  I2F.RP R0, R7 ;  /* 0x0000000700007306 */ /* 0x000e300000209400 */
[----:B0-----:R-:W0:Y:S02]  /*00e0*/  MUFU.RCP R0, R0 ;  /* 0x0000000000007308 */ /* 0x001e240000001000 */
[----:B0-----:R-:W-:Y:S01]  /*00f0*/  IADD3 R2, R0, 0xffffffe, RZ ;  /* 0x0ffffffe00027810 */ /* 0x001fe20007ffe0ff */
[----:B------:R-:W-:-:S05]  /*0100*/  IMAD.MOV R0, RZ, RZ, -R10 ;  /* 0x000000ffff007224 */ /* 0x000fca00078e0a0a */
[----:B------:R0:W1:Y:S02]  /*0110*/  F2I.FTZ.U32.TRUNC.NTZ R3, R2 ;  /* 0x0000000200037305 */ /* 0x000064000021f000 */
[----:B0-----:R-:W-:Y:S02]  /*0120*/  IMAD.MOV.U32 R2, RZ, RZ, RZ ;  /* 0x000000ffff027224 */ /* 0x001fe400078e00ff */
[----:B-1----:R-:W-:-:S04]  /*0130*/  IMAD.MOV R6, RZ, RZ, -R3 ;  /* 0x000000ffff067224 */ /* 0x002fc800078e0a03 */
[----:B------:R-:W-:Y:S02]  /*0140*/  IMAD R9, R6, R7, RZ ;  /* 0x0000000706097224 */ /* 0x000fe400078e02ff */
[----:B------:R-:W-:Y:S02]  /*0150*/  IMAD.MOV.U32 R6, RZ, RZ, R8 ;  /* 0x000000ffff067224 */ /* 0x000fe400078e0008 */
[----:B------:R-:W-:-:S06]  /*0160*/  IMAD.HI.U32 R3, R3, R9, R2 ;  /* 0x0000000903037227 */ /* 0x000fcc00078e0002 */
[----:B------:R-:W-:-:S04]  /*0170*/  IMAD.HI.U32 R3, R3, R6, RZ ;  /* 0x0000000603037227 */ /* 0x000fc800078e00ff */
[----:B------:R-:W-:-:S05]  /*0180*/  IMAD R0, R3, R0, R6 ;  /* 0x0000000003007224 */ /* 0x000fca00078e0206 */
[----:B------:R-:W-:-:S13]  /*0190*/  ISETP.GT.U32.AND P1, PT, R7, R0, PT ;  /* 0x000000000700720c */ /* 0x000fda0003f24070 */
[----:B------:R-:W-:Y:S01]  /*01a0*/  @!P1 IMAD.IADD R0, R0, 0x1, -R7 ;  /* 0x0000000100009824 */ /* 0x000fe200078e0a07 */
[----:B------:R-:W-:Y:S02]  /*01b0*/  @!P1 IADD3 R3, R3, 0x1, RZ ;  /* 0x0000000103039810 */ /* 0x000fe40007ffe0ff */
[----:B------:R-:W-:Y:S02]  /*01c0*/  ISETP.NE.AND P1, PT, R4, RZ, PT ;  /* 0x000000ff0400720c */ /* 0x000fe40003f25270 */
[----:B------:R-:W-:Y:S02]  /*01d0*/  ISETP.GE.U32.AND P0, PT, R0, R7, PT ;  /* 0x000000070000720c */ /* 0x000fe40003f06070 */
[----:B------:R-:W-:-:S04]  /*01e0*/  LOP3.LUT R0, R5, R4, RZ, 0x3c, !PT ;  /* 0x0000000405007212 */ /* 0x000fc800078e3cff */
[----:B------:R-:W-:Y:S01]  /*01f0*/  ISETP.GE.AND P2, PT, R0, RZ, PT ;  /* 0x000000ff0000720c */ /* 0x000fe20003f46270 */
[----:B------:R-:W-:-:S05]  /*0200*/  IMAD.MOV.U32 R0, RZ, RZ, c[0x0][0x178] ;  /* 0x00005e00ff007624 */ /* 0x000fca00078e00ff */
[----:B------:R-:W-:Y:S02]  /*0210*/  IADD3 R0, R0, 0x3f, RZ ;  /* 0x0000003f00007810 */ /* 0x000fe40007ffe0ff */
[----:B------:R-:W-:-:S05]  /*0220*/  @P0 IADD3 R3, R3, 0x1, RZ ;  /* 0x0000000103030810 */ /* 0x000fca0007ffe0ff */
[----:B------:R-:W-:Y:S01]  /*0230*/  IMAD.MOV.U32 R2, RZ, RZ, R3 ;  /* 0x000000ffff027224 */ /* 0x000fe200078e0003 */
[----:B------:R-:W-:-:S03]  /*0240*/  SHF.R.S32.HI R3, RZ, 0x1f, R0 ;  /* 0x0000001fff037819 */ /* 0x000fc60000011400 */
[----:B------:R-:W-:Y:S01]  /*0250*/  @!P2 IMAD.MOV R2, RZ, RZ, -R2 ;  /* 0x000000ffff02a224 */ /* 0x000fe200078e0a02 */
[----:B------:R-:W-:Y:S02]  /*0260*/  @!P1 LOP3.LUT R2, RZ, R4, RZ, 0x33, !PT ;  /* 0x00000004ff029212 */ /* 0x000fe400078e33ff */
[----:B------:R-:W-:-:S03]  /*0270*/  LEA.HI R3, R3, R0, RZ, 0x6 ;  /* 0x0000000003037211 */ /* 0x000fc600078f30ff */
[----:B------:R-:W-:Y:S02]  /*0280*/  IMAD.SHL.U32 R6, R2, 0x8, RZ ;  /* 0x0000000802067824 */ /* 0x000fe400078e00ff */
[----:B------:R-:W-:-:S03]  /*0290*/  IMAD.MOV R2, RZ, RZ, -R2 ;  /* 0x000000ffff027224 */ /* 0x000fc600078e0a02 */
[----:B------:R-:W-:Y:S01]  /*02a0*/  LEA.HI.SX32 R3, R3, -R6, 0x1a ;  /* 0x8000000603037211 */ /* 0x000fe200078fd2ff */
[----:B------:R-:W-:-:S03]  /*02b0*/  IMAD R11, R4, R2, R5 ;  /* 0x00000002040b7224 */ /* 0x000fc600078e0205 */
[----:B------:R-:W-:-:S04]  /*02c0*/  IMNMX R8, R3, 0x8, PT ;  /* 0x0000000803087817 */ /* 0x000fc80003800200 */
[-C--:B------:R-:W-:Y:S02]  /*02d0*/  IABS R7, R8.reuse ;  /* 0x0000000800077213 */ /* 0x080fe40000000000 */
[----:B------:R-:W-:Y:S02]  /*02e0*/  IABS R4, R8 ;  /* 0x0000000800047213 */ /* 0x000fe40000000000 */
[----:B------:R-:W0:Y:S08]  /*02f0*/  I2F.RP R0, R7 ;  /* 0x0000000700007306 */ /* 0x000e300000209400 */
[----:B0-----:R-:W0:Y:S02]  /*0300*/  MUFU.RCP R0, R0 ;  /* 0x0000000000007308 */ /* 0x001e240000001000 */
[----:B0-----:R-:W-:-:S06]  /*0310*/  IADD3 R3, R0, 0xffffffe, RZ ;  /* 0x0ffffffe00037810 */ /* 0x001fcc0007ffe0ff */
[----:B------:R-:W0:Y:S02]  /*0320*/  F2I.FTZ.U32.TRUNC.NTZ R3, R3 ;  /* 0x0000000300037305 */ /* 0x000e24000021f000 */
[----:B0-----:R-:W-:-:S04]  /*0330*/  IMAD.MOV R9, RZ, RZ, -R3 ;  /* 0x000000ffff097224 */ /* 0x001fc800078e0a03 */
[----:B------:R-:W-:Y:S01]  /*0340*/  IMAD.MOV.U32 R2, RZ, RZ, R9 ;  /* 0x000000ffff027224 */ /* 0x000fe200078e0009 */
[----:B------:R-:W-:-:S03]  /*0350*/  IABS R9, R11 ;  /* 0x0000000b00097213 */ /* 0x000fc60000000000 */
[----:B------:R-:W-:Y:S02]  /*0360*/  IMAD R5, R2, R7, RZ ;  /* 0x0000000702057224 */ /* 0x000fe400078e02ff */
[----:B------:R-:W-:-:S04]  /*0370*/  IMAD.MOV.U32 R2, RZ, RZ, RZ ;  /* 0x000000ffff027224 */ /* 0x000fc800078e00ff */
[----:B------:R-:W-:-:S04]  /*0380*/  IMAD.HI.U32 R2, R3, R5, R2 ;  /* 0x0000000503027227 */ /* 0x000fc800078e0002 */
[----:B------:R-:W-:Y:S02]  /*0390*/  IMAD.MOV R3, RZ, RZ, -R4 ;  /* 0x000000ffff037224 */ /* 0x000fe400078e0a04 */
[----:B------:R-:W-:-:S04]  /*03a0*/  IMAD.HI.U32 R0, R2, R9, RZ ;  /* 0x0000000902007227 */ /* 0x000fc800078e00ff */
[----:B------:R-:W-:Y:S02]  /*03b0*/  IMAD R2, R0, R3, R9 ;  /* 0x0000000300027224 */ /* 0x000fe400078e0209 */
[----:B------:R-:W-:-:S03]  /*03c0*/  IMAD.MOV.U32 R9, RZ, RZ, c[0x0][0x180] ;  /* 0x00006000ff097624 */ /* 0x000fc600078e00ff */
[----:B------:R-:W-:Y:S02]  /*03d0*/  ISETP.GT.U32.AND P1, PT, R7, R2, PT ;  /* 0x000000020700720c */ /* 0x000fe40003f24070 */
[----:B------:R-:W-:-:S11]  /*03e0*/  IADD3 R9, R9, 0x1f, RZ ;  /* 0x0000001f09097810 */ /* 0x000fd60007ffe0ff */
[----:B------:R-:W-:Y:S01]  /*03f0*/  @!P1 IMAD.IADD R2, R2, 0x1, -R7 ;  /* 0x0000000102029824 */ /* 0x000fe200078e0a07 */
[----:B------:R-:W-:Y:S02]  /*0400*/  @!P1 IADD3 R0, R0, 0x1, RZ ;  /* 0x0000000100009810 */ /* 0x000fe40007ffe0ff */
[----:B------:R-:W-:Y:S02]  /*0410*/  ISETP.NE.AND P1, PT, R8, RZ, PT ;  /* 0x000000ff0800720c */ /* 0x000fe40003f25270 */
[----:B------:R-:W-:Y:S02]  /*0420*/  ISETP.GE.U32.AND P0, PT, R2, R7, PT ;  /* 0x000000070200720c */ /* 0x000fe40003f06070 */
[----:B------:R-:W-:-:S04]  /*0430*/  LOP3.LUT R2, R11, R8, RZ, 0x3c, !PT ;  /* 0x000000080b027212 */ /* 0x000fc800078e3cff */
[----:B------:R-:W-:Y:S02]  /*0440*/  ISETP.GE.AND P2, PT, R2, RZ, PT ;  /* 0x000000ff0200720c */ /* 0x000fe40003f46270 */
[----:B------:R-:W0:Y:S05]  /*0450*/  S2R R2, SR_TID.X ;  /* 0x0000000000027919 */ /* 0x000e2a0000002100 */
[----:B------:R-:W-:Y:S02]  /*0460*/  @P0 IADD3 R0, R0, 0x1, RZ ;  /* 0x0000000100000810 */ /* 0x000fe40007ffe0ff */
[----:B------:R-:W-:-:S04]  /*0470*/  ISETP.GT.AND P0, PT, R9, 0x1f, PT ;  /* 0x0000001f0900780c */ /* 0x000fc80003f04270 */
[----:B------:R-:W-:Y:S01]  /*0480*/  @!P2 IMAD.MOV R0, RZ, RZ, -R0 ;  /* 0x000000ffff00a224 */ /* 0x000fe200078e0a00 */
[----:B------:R-:W-:-:S05]  /*0490*/  @!P1 LOP3.LUT R0, RZ, R8, RZ, 0x33, !PT ;  /* 0x00000008ff009212 */ /* 0x000fca00078e33ff */
[----:B------:R-:W-:-:S04]  /*04a0*/  IMAD.MOV R3, RZ, RZ, -R0 ;  /* 0x000000ffff037224 */ /* 0x000fc800078e0a00 */
[----:B------:R-:W-:Y:S02]  /*04b0*/  IMAD R3, R8, R3, R11 ;  /* 0x0000000308037224 */ /* 0x000fe400078e020b */
[----:B------:R-:W-:Y:S01]  /*04c0*/  IMAD.SHL.U32 R8, R0, 0x100, RZ ;  /* 0x0000010000087824 */ /* 0x000fe200078e00ff */
[----:B0-----:R-:W-:Y:S01]  /*04d0*/  SHF.R.U32.HI R7, RZ, 0x6, R2 ;  /* 0x00000006ff077819 */ /* 0x001fe20000011602 */
[----:B------:R-:W-:Y:S01]  /*04e0*/  IMAD.IADD R4, R6, 0x1, R3 ;  /* 0x0000000106047824 */ /* 0x000fe200078e0203 */
[----:B------:R-:W-:Y:S02]  /*04f0*/  LOP3.LUT R5, R2, 0x3f, RZ, 0xc0, !PT ;  /* 0x0000003f02057812 */ /* 0x000fe400078ec0ff */
[----:B------:R-:W-:-:S03]  /*0500*/  SGXT.U32 R3, R7, 0x3 ;  /* 0x000000030703781a */ /* 0x000fc60000000000 */
[----:B------:R-:W-:Y:S01]  /*0510*/  IMAD R4, R4, 0x40, R5 ;  /* 0x0000004004047824 */ /* 0x000fe200078e0205 */
[C---:B------:R-:W-:Y:S02]  /*0520*/  LOP3.LUT R5, R3.reuse, 0x8, RZ, 0xfc, !PT ;  /* 0x0000000803057812 */ /* 0x040fe400078efcff */
[C---:B------:R-:W-:Y:S02]  /*0530*/  LOP3.LUT R6, R3.reuse, 0x10, RZ, 0xfc, !PT ;  /* 0x0000001003067812 */ /* 0x040fe400078efcff */
[----:B------:R-:W-:Y:S01]  /*0540*/  LOP3.LUT R7, R3, 0x18, RZ, 0xfc, !PT ;  /* 0x0000001803077812 */ /* 0x000fe200078efcff */
[----:B------:R-:W-:Y:S05]  /*0550*/  @P0 BRA `(.L_x_0) ;  /* 0x000000b000000947 */ /* 0x000fea0003800000 */
[----:B------:R-:W-:Y:S01]  /*0560*/  IMAD.SHL.U32 R9, R2, 0x8, RZ ;  /* 0x0000000802097824 */ /* 0x000fe200078e00ff */
[----:B------:R-:W-:Y:S01]  /*0570*/  SHF.R.U32.HI R10, RZ, 0x2, R2 ;  /* 0x00000002ff0a7819 */ /* 0x000fe20000011602 */
[----:B------:R-:W-:Y:S01]  /*0580*/  CS2R R36, SRZ ;  /* 0x0000000000247805 */ /* 0x000fe2000001ff00 */
[----:B------:R-:W-:Y:S01]  /*0590*/  CS2R R16, SRZ ;  /* 0x0000000000107805 */ /* 0x000fe2000001ff00 */
[----:B------:R-:W-:Y:S01]  /*05a0*/  CS2R R52, SRZ ;  /* 0x0000000000347805 */ /* 0x000fe2000001ff00 */
[----:B------:R-:W-:Y:S01]  /*05b0*/  CS2R R14, SRZ ;  /* 0x00000000000e7805 */ /* 0x000fe2000001ff00 */
[----:B------:R-:W-:Y:S01]  /*05c0*/  CS2R R38, SRZ ;  /* 0x0000000000267805 */ /* 0x000fe2000001ff00 */
[----:B------:R-:W-:Y:S01]  /*05d0*/  CS2R R12, SRZ ;  /* 0x00000000000c7805 */ /* 0x000fe2000001ff00 */
[----:B------:R-:W-:Y:S01]  /*05e0*/  CS2R R54, SRZ ;  /* 0x0000000000367805 */ /* 0x000fe2000001ff00 */
[----:B------:R-:W-:Y:S01]  /*05f0*/  CS2R R6, SRZ ;  /* 0x0000000000067805 */ /* 0x000fe2000001ff00 */
[----:B------:R-:W-:Y:S05]  /*0600*/  BRA `(.L_x_1) ;  /* 0x00001ef000007947 */ /* 0x000fea0003800000 */
.L_x_0:
[----:B------:R-:W-:Y:S01]  /*0610*/  IABS R10, c[0x0][0x17c] ;  /* 0x00005f00000a7a13 */ /* 0x000fe20000000000 */
[----:B------:R-:W-:Y:S01]  /*0620*/  IMAD R84, R7, c[0x0][0x188], RZ ;  /* 0x0000620007547a24 */ /* 0x000fe200078e02ff */
[----:B------:R-:W-:Y:S01]  /*0630*/  LEA.HI R26, R2, R8, RZ, 0x1b ;  /* 0x00000008021a7211 */ /* 0x000fe200078fd8ff */
[----:B------:R-:W-:Y:S01]  /*0640*/  IMAD R85, R6, c[0x0][0x188], RZ ;  /* 0x0000620006557a24 */ /* 0x000fe200078e02ff */
[----:B------:R-:W0:Y:S01]  /*0650*/  I2F.RP R0, R10 ;  /* 0x0000000a00007306 */ /* 0x000e220000209400 */
[----:B------:R-:W-:Y:S01]  /*0660*/  SHF.R.U32.HI R11, RZ, 0x5, R2 ;  /* 0x00000005ff0b7819 */ /* 0x000fe20000011602 */
[----:B------:R-:W-:Y:S01]  /*0670*/  IMAD R86, R5, c[0x0][0x188], RZ ;  /* 0x0000620005567a24 */ /* 0x000fe200078e02ff */
[----:B------:R-:W-:Y:S01]  /*0680*/  IADD3 R14, R26, 0xf0, RZ ;  /* 0x000000f01a0e7810 */ /* 0x000fe20007ffe0ff */
[----:B------:R-:W-:Y:S01]  /*0690*/  IMAD R87, R3, c[0x0][0x188], RZ ;  /* 0x0000620003577a24 */ /* 0x000fe200078e02ff */
[----:B------:R-:W-:Y:S01]  /*06a0*/  SGXT.U32 R11, R11, 0x4 ;  /* 0x000000040b0b781a */ /* 0x000fe20000000000 */
[----:B------:R-:W-:Y:S01]  /*06b0*/  IMAD.SHL.U32 R72, R2, 0x40, RZ ;  /* 0x0000004002487824 */ /* 0x000fe200078e00ff */
[----:B------:R-:W-:Y:S01]  /*06c0*/  IABS R17, R14 ;  /* 0x0000000e00117213 */ /* 0x000fe20000000000 */
[----:B------:R-:W-:Y:S01]  /*06d0*/  IMAD.MOV.U32 R77, RZ, RZ, c[0x0][0x18c] ;  /* 0x00006300ff4d7624 */ /* 0x000fe200078e00ff */
[----:B------:R-:W-:Y:S01]  /*06e0*/  LOP3.LUT R11, R8, R11, RZ, 0xfc, !PT ;  /* 0x0000000b080b7212 */ /* 0x000fe200078efcff */
[----:B------:R-:W-:Y:S01]  /*06f0*/  IMAD.MOV.U32 R78, RZ, RZ, c[0x0][0x188] ;  /* 0x00006200ff4e7624 */ /* 0x000fe200078e00ff */
[----:B------:R-:W-:Y:S01]  /*0700*/  IADD3 R19, R26, 0xd0, RZ ;  /* 0x000000d01a137810 */ /* 0x000fe20007ffe0ff */
[----:B------:R-:W-:Y:S01]  /*0710*/  CS2R R44, SRZ ;  /* 0x00000000002c7805 */ /* 0x000fe2000001ff00 */
[C---:B------:R-:W-:Y:S01]  /*0720*/  LOP3.LUT R18, R11.reuse, 0xe0, RZ, 0xfc, !PT ;  /* 0x000000e00b127812 */ /* 0x040fe200078efcff */
[----:B------:R-:W-:Y:S01]  /*0730*/  CS2R R46, SRZ ;  /* 0x00000000002e7805 */ /* 0x000fe2000001ff00 */
[----:B------:R-:W-:Y:S01]  /*0740*/  LOP3.LUT R20, R11, 0xc0, RZ, 0xfc, !PT ;  /* 0x000000c00b147812 */ /* 0x000fe200078efcff */
[----:B0-----:R-:W0:Y:S01]  /*0750*/  MUFU.RCP R0, R0 ;  /* 0x0000000000007308 */ /* 0x001e220000001000 */
[----:B------:R-:W-:Y:S01]  /*0760*/  ISETP.GE.AND P5, PT, R14, RZ, PT ;  /* 0x000000ff0e00720c */ /* 0x000fe20003fa6270 */
[----:B------:R-:W-:Y:S01]  /*0770*/  CS2R R48, SRZ ;  /* 0x0000000000307805 */ /* 0x000fe2000001ff00 */
[----:B------:R-:W-:Y:S01]  /*0780*/  ISETP.GE.AND P2, PT, R19, RZ, PT ;  /* 0x000000ff1300720c */ /* 0x000fe20003f46270 */
[----:B------:R-:W-:Y:S01]  /*0790*/  CS2R R50, SRZ ;  /* 0x0000000000327805 */ /* 0x000fe2000001ff00 */
[----:B------:R-:W-:Y:S01]  /*07a0*/  IADD3 R14, R26, 0xb0, RZ ;  /* 0x000000b01a0e7810 */ /* 0x000fe20007ffe0ff */
[----:B------:R-:W-:Y:S01]  /*07b0*/  CS2R R52, SRZ ;  /* 0x0000000000347805 */ /* 0x000fe2000001ff00 */
[----:B------:R-:W-:Y:S01]  /*07c0*/  ISETP.GE.AND P3, PT, R18, RZ, PT ;  /* 0x000000ff1200720c */ /* 0x000fe20003f66270 */
[----:B------:R-:W-:Y:S01]  /*07d0*/  CS2R R54, SRZ ;  /* 0x0000000000367805 */ /* 0x000fe2000001ff00 */
[----:B------:R-:W-:Y:S01]  /*07e0*/  IABS R21, R14 ;  /* 0x0000000e00157213 */ /* 0x000fe20000000000 */
[----:B------:R-:W-:Y:S01]  /*07f0*/  CS2R R56, SRZ ;  /* 0x0000000000387805 */ /* 0x000fe2000001ff00 */
[C---:B------:R-:W-:Y:S01]  /*0800*/  LOP3.LUT R30, R11.reuse, 0x80, RZ, 0xfc, !PT ;  /* 0x000000800b1e7812 */ /* 0x040fe200078efcff */
[----:B------:R-:W-:Y:S01]  /*0810*/  CS2R R58, SRZ ;  /* 0x00000000003a7805 */ /* 0x000fe2000001ff00 */
[----:B------:R-:W-:Y:S01]  /*0820*/  IADD3 R24, R26, 0x50, RZ ;  /* 0x000000501a187810 */ /* 0x000fe20007ffe0ff */
[----:B------:R-:W-:Y:S01]  /*0830*/  CS2R R60, SRZ ;  /* 0x00000000003c7805 */ /* 0x000fe2000001ff00 */
[----:B------:R-:W-:Y:S01]  /*0840*/  IABS R27, R30 ;  /* 0x0000001e001b7213 */ /* 0x000fe20000000000 */
[----:B------:R-:W-:Y:S01]  /*0850*/  CS2R R62, SRZ ;  /* 0x00000000003e7805 */ /* 0x000fe2000001ff00 */
[----:B0-----:R-:W-:Y:S01]  /*0860*/  IADD3 R12, R0, 0xffffffe, RZ ;  /* 0x0ffffffe000c7810 */ /* 0x001fe20007ffe0ff */
[----:B------:R-:W-:Y:S01]  /*0870*/  CS2R R64, SRZ ;  /* 0x0000000000407805 */ /* 0x000fe2000001ff00 */
[C---:B------:R-:W-:Y:S01]  /*0880*/  LOP3.LUT R32, R11.reuse, 0x40, RZ, 0xfc, !PT ;  /* 0x000000400b207812 */ /* 0x040fe200078efcff */
[----:B------:R-:W-:Y:S01]  /*0890*/  CS2R R66, SRZ ;  /* 0x0000000000427805 */ /* 0x000fe2000001ff00 */
[----:B------:R0:W1:Y:S01]  /*08a0*/  F2I.FTZ.U32.TRUNC.NTZ R13, R12 ;  /* 0x0000000c000d7305 */ /* 0x000062000021f000 */
[----:B------:R-:W-:Y:S01]  /*08b0*/  LOP3.LUT R34, R11, 0x20, RZ, 0xfc, !PT ;  /* 0x000000200b227812 */ /* 0x000fe200078efcff */
[----:B------:R-:W-:Y:S01]  /*08c0*/  IMAD.SHL.U32 R77, R77, 0x20, RZ ;  /* 0x000000204d4d7824 */ /* 0x000fe200078e00ff */
[----:B------:R-:W-:Y:S01]  /*08d0*/  IABS R39, R11 ;  /* 0x0000000b00277213 */ /* 0x000fe20000000000 */
[----:B------:R-:W-:Y:S01]  /*08e0*/  IMAD.SHL.U32 R78, R78, 0x20, RZ ;  /* 0x000000204e4e7824 */ /* 0x000fe200078e00ff */
[----:B------:R-:W-:-:S02]  /*08f0*/  IABS R35, R34 ;  /* 0x0000002200237213 */ /* 0x000fc40000000000 */
[----:B------:R-:W-:Y:S01]  /*0900*/  LOP3.LUT R73, R2, 0x1f, RZ, 0xc0, !PT ;  /* 0x0000001f02497812 */ /* 0x000fe200078ec0ff */
[----:B0-----:R-:W-:-:S04]  /*0910*/  IMAD.MOV.U32 R12, RZ, RZ, RZ ;  /* 0x000000ffff0c7224 */ /* 0x001fc800078e00ff */
[----:B------:R-:W-:Y:S02]  /*0920*/  IMAD R83, R73, c[0x0][0x18c], RZ ;  /* 0x0000630049537a24 */ /* 0x000fe400078e02ff */
[----:B-1----:R-:W-:-:S04]  /*0930*/  IMAD.MOV R15, RZ, RZ, -R13 ;  /* 0x000000ffff0f7224 */ /* 0x002fc800078e0a0d */
[----:B------:R-:W-:-:S04]  /*0940*/  IMAD R15, R15, R10, RZ ;  /* 0x0000000a0f0f7224 */ /* 0x000fc800078e02ff */
[----:B------:R-:W-:Y:S01]  /*0950*/  IMAD.HI.U32 R16, R13, R15, R12 ;  /* 0x0000000f0d107227 */ /* 0x000fe200078e000c */
[----:B------:R-:W-:-:S03]  /*0960*/  IABS R15, R18 ;  /* 0x00000012000f7213 */ /* 0x000fc60000000000 */
[----:B------:R-:W-:Y:S01]  /*0970*/  IMAD.MOV.U32 R13, RZ, RZ, R17 ;  /* 0x000000ffff0d7224 */ /* 0x000fe200078e0011 */
[----:B------:R-:W-:Y:S02]  /*0980*/  IABS R17, R19 ;  /* 0x0000001300117213 */ /* 0x000fe40000000000 */
[----:B------:R-:W-:Y:S01]  /*0990*/  IABS R19, R20 ;  /* 0x0000001400137213 */ /* 0x000fe20000000000 */
[----:B------:R-:W-:-:S04]  /*09a0*/  IMAD.HI.U32 R0, R16, R13, RZ ;  /* 0x0000000d10007227 */ /* 0x000fc800078e00ff */
[----:B------:R-:W-:-:S04]  /*09b0*/  IMAD.MOV R0, RZ, RZ, -R0 ;  /* 0x000000ffff007224 */ /* 0x000fc800078e0a00 */
[----:B------:R-:W-:Y:S01]  /*09c0*/  IMAD R12, R10, R0, R13 ;  /* 0x000000000a0c7224 */ /* 0x000fe200078e020d */
[----:B------:R-:W-:Y:S01]  /*09d0*/  SHF.R.S32.HI R0, RZ, 0x1f, R9 ;  /* 0x0000001fff007819 */ /* 0x000fe20000011409 */
[----:B------:R-:W-:-:S03]  /*09e0*/  IMAD.HI.U32 R13, R16, R15, RZ ;  /* 0x0000000f100d7227 */ /* 0x000fc600078e00ff */
[----:B------:R-:W-:Y:S01]  /*09f0*/  LEA.HI R0, R0, R9, RZ, 0x5 ;  /* 0x0000000900007211 */ /* 0x000fe200078f28ff */
[----:B------:R-:W-:Y:S01]  /*0a00*/  IMAD.MOV R13, RZ, RZ, -R13 ;  /* 0x000000ffff0d7224 */ /* 0x000fe200078e0a0d */
[C---:B------:R-:W-:Y:S02]  /*0a10*/  ISETP.GT.U32.AND P0, PT, R10.reuse, R12, PT ;  /* 0x0000000c0a00720c */ /* 0x040fe40003f04070 */
[----:B------:R-:W-:Y:S01]  /*0a20*/  SHF.R.S32.HI R0, RZ, 0x5, R0 ;  /* 0x00000005ff007819 */ /* 0x000fe20000011400 */
[----:B------:R-:W-:Y:S01]  /*0a30*/  IMAD R9, R10, R13, R15 ;  /* 0x0000000d0a097224 */ /* 0x000fe200078e020f */
[----:B------:R-:W-:Y:S01]  /*0a40*/  IABS R15, c[0x0][0x178] ;  /* 0x00005e00000f7a13 */ /* 0x000fe20000000000 */
[----:B------:R-:W-:-:S03]  /*0a50*/  IMAD.HI.U32 R13, R16, R17, RZ ;  /* 0x00000011100d7227 */ /* 0x000fc600078e00ff */
[----:B------:R-:W-:Y:S01]  /*0a60*/  ISETP.GT.U32.AND P1, PT, R10, R9, PT ;  /* 0x000000090a00720c */ /* 0x000fe20003f24070 */
[----:B------:R-:W-:-:S04]  /*0a70*/  IMAD.MOV R13, RZ, RZ, -R13 ;  /* 0x000000ffff0d7224 */ /* 0x000fc800078e0a0d */
[----:B------:R-:W-:Y:S01]  /*0a80*/  @!P0 IMAD.IADD R12, R12, 0x1, -R10 ;  /* 0x000000010c0c8824 */ /* 0x000fe200078e0a0a */
[----:B------:R-:W-:Y:S01]  /*0a90*/  ISETP.GE.AND P0, PT, R14, RZ, PT ;  /* 0x000000ff0e00720c */ /* 0x000fe20003f06270 */
[----:B------:R-:W-:-:S03]  /*0aa0*/  IMAD.HI.U32 R14, R16, R19, RZ ;  /* 0x00000013100e7227 */ /* 0x000fc600078e00ff */
[C---:B------:R-:W-:Y:S01]  /*0ab0*/  ISETP.GT.U32.AND P4, PT, R10.reuse, R12, PT ;  /* 0x0000000c0a00720c */ /* 0x040fe20003f84070 */
[C---:B------:R-:W-:Y:S02]  /*0ac0*/  IMAD R17, R10.reuse, R13, R17 ;  /* 0x0000000d0a117224 */ /* 0x040fe400078e0211 */
[----:B------:R-:W-:Y:S02]  /*0ad0*/  @!P1 IMAD.IADD R9, R9, 0x1, -R10 ;  /* 0x0000000109099824 */ /* 0x000fe400078e0a0a */
[----:B------:R-:W-:Y:S02]  /*0ae0*/  IMAD.MOV R14, RZ, RZ, -R14 ;  /* 0x000000ffff0e7224 */ /* 0x000fe400078e0a0e */
[----:B------:R-:W-:Y:S01]  /*0af0*/  IMAD.MOV.U32 R13, RZ, RZ, R15 ;  /* 0x000000ffff0d7224 */ /* 0x000fe200078e000f */
[C---:B------:R-:W-:Y:S01]  /*0b00*/  ISETP.GT.U32.AND P6, PT, R10.reuse, R9, PT ;  /* 0x000000090a00720c */ /* 0x040fe20003fc4070 */
[----:B------:R-:W-:Y:S01]  /*0b10*/  IMAD R19, R10, R14, R19 ;  /* 0x0000000e0a137224 */ /* 0x000fe200078e0213 */
[----:B------:R-:W-:Y:S01]  /*0b20*/  IADD3 R15, R26, 0x90, RZ ;  /* 0x000000901a0f7810 */ /* 0x000fe20007ffe0ff */
[----:B------:R-:W0:Y:S01]  /*0b30*/  I2F.RP R22, R13 ;  /* 0x0000000d00167306 */ /* 0x000e220000209400 */
[----:B------:R-:W-:-:S02]  /*0b40*/  IMAD.HI.U32 R14, R16, R21, RZ ;  /* 0x00000015100e7227 */ /* 0x000fc400078e00ff */
[----:B------:R-:W-:Y:S02]  /*0b50*/  ISETP.GE.AND P1, PT, R15, RZ, PT ;  /* 0x000000ff0f00720c */ /* 0x000fe40003f26270 */
[----:B------:R-:W-:Y:S01]  /*0b60*/  @!P4 IMAD.IADD R12, R12, 0x1, -R10 ;  /* 0x000000010c0cc824 */ /* 0x000fe200078e0a0a */
[C---:B------:R-:W-:Y:S01]  /*0b70*/  ISETP.GT.U32.AND P4, PT, R10.reuse, R17, PT ;  /* 0x000000110a00720c */ /* 0x040fe20003f84070 */
[----:B------:R-:W-:Y:S01]  /*0b80*/  IMAD.MOV R14, RZ, RZ, -R14 ;  /* 0x000000ffff0e7224 */ /* 0x000fe200078e0a0e */
[----:B------:R-:W-:Y:S01]  /*0b90*/  IABS R25, R15 ;  /* 0x0000000f00197213 */ /* 0x000fe20000000000 */
[----:B------:R-:W-:Y:S01]  /*0ba0*/  @!P5 IMAD.MOV R12, RZ, RZ, -R12 ;  /* 0x000000ffff0cd224 */ /* 0x000fe200078e0a0c */
[----:B------:R-:W-:Y:S01]  /*0bb0*/  LOP3.LUT R15, R11, 0xa0, RZ, 0xfc, !PT ;  /* 0x000000a00b0f7812 */ /* 0x000fe200078efcff */
[----:B------:R-:W-:Y:S01]  /*0bc0*/  @!P6 IMAD.IADD R9, R9, 0x1, -R10 ;  /* 0x000000010909e824 */ /* 0x000fe200078e0a0a */
[C---:B------:R-:W-:Y:S01]  /*0bd0*/  ISETP.GT.U32.AND P6, PT, R10.reuse, R19, PT ;  /* 0x000000130a00720c */ /* 0x040fe20003fc4070 */
[----:B------:R-:W-:Y:S01]  /*0be0*/  IMAD R21, R10, R14, R21 ;  /* 0x0000000e0a157224 */ /* 0x000fe200078e0215 */
[----:B------:R-:W-:Y:S01]  /*0bf0*/  IABS R23, R15 ;  /* 0x0000000f00177213 */ /* 0x000fe20000000000 */
[----:B------:R-:W-:Y:S01]  /*0c00*/  IMAD.MOV.U32 R18, RZ, RZ, R9 ;  /* 0x000000ffff127224 */ /* 0x000fe200078e0009 */
[----:B0-----:R-:W0:Y:S01]  /*0c10*/  MUFU.RCP R22, R22 ;  /* 0x0000001600167308 */ /* 0x001e220000001000 */
[----:B------:R-:W-:Y:S01]  /*0c20*/  ISETP.GE.AND P5, PT, R20, RZ, PT ;  /* 0x000000ff1400720c */ /* 0x000fe20003fa6270 */
[----:B------:R-:W-:-:S04]  /*0c30*/  IMAD.HI.U32 R20, R16, R25, RZ ;  /* 0x0000001910147227 */ /* 0x000fc800078e00ff */
[----:B------:R-:W-:Y:S02]  /*0c40*/  @!P4 IMAD.IADD R17, R17, 0x1, -R10 ;  /* 0x000000011111c824 */ /* 0x000fe400078e0a0a */
[----:B------:R-:W-:-:S03]  /*0c50*/  IMAD.HI.U32 R14, R16, R23, RZ ;  /* 0x00000017100e7227 */ /* 0x000fc600078e00ff */
[----:B------:R-:W-:Y:S01]  /*0c60*/  ISETP.GT.U32.AND P4, PT, R10, R17, PT ;  /* 0x000000110a00720c */ /* 0x000fe20003f84070 */
[----:B------:R-:W-:Y:S02]  /*0c70*/  @!P6 IMAD.IADD R19, R19, 0x1, -R10 ;  /* 0x000000011313e824 */ /* 0x000fe400078e0a0a */
[----:B------:R-:W-:Y:S02]  /*0c80*/  IMAD.MOV R9, RZ, RZ, -R14 ;  /* 0x000000ffff097224 */ /* 0x000fe400078e0a0e */
[----:B------:R-:W-:Y:S01]  /*0c90*/  IMAD.HI.U32 R14, R16, R27, RZ ;  /* 0x0000001b100e7227 */ /* 0x000fe200078e00ff */
[----:B------:R-:W-:-:S03]  /*0ca0*/  ISETP.GT.U32.AND P6, PT, R10, R19, PT ;  /* 0x000000130a00720c */ /* 0x000fc60003fc4070 */
[----:B------:R-:W-:Y:S02]  /*0cb0*/  IMAD R9, R10, R9, R23 ;  /* 0x000000090a097224 */ /* 0x000fe400078e0217 */
[----:B------:R-:W-:Y:S02]  /*0cc0*/  IMAD.MOV R20, RZ, RZ, -R20 ;  /* 0x000000ffff147224 */ /* 0x000fe400078e0a14 */
[----:B------:R-:W-:Y:S01]  /*0cd0*/  @!P4 IMAD.IADD R17, R17, 0x1, -R10 ;  /* 0x000000011111c824 */ /* 0x000fe200078e0a0a */
[----:B------:R-:W-:Y:S01]  /*0ce0*/  ISETP.GE.AND P4, PT, R15, RZ, PT ;  /* 0x000000ff0f00720c */ /* 0x000fe20003f86270 */
[----:B------:R-:W-:Y:S01]  /*0cf0*/  @!P3 IMAD.MOV R18, RZ, RZ, -R18 ;  /* 0x000000ffff12b224 */ /* 0x000fe200078e0a12 */
[----:B0-----:R-:W-:Y:S01]  /*0d00*/  IADD3 R15, R22, 0xffffffe, RZ ;  /* 0x0ffffffe160f7810 */ /* 0x001fe20007ffe0ff */
[----:B------:R-:W-:Y:S01]  /*0d10*/  IMAD.MOV R14, RZ, RZ, -R14 ;  /* 0x000000ffff0e7224 */ /* 0x000fe200078e0a0e */
[C---:B------:R-:W-:Y:S01]  /*0d20*/  ISETP.GT.U32.AND P3, PT, R10.reuse, R21, PT ;  /* 0x000000150a00720c */ /* 0x040fe20003f64070 */
[--C-:B------:R-:W-:Y:S01]  /*0d30*/  @!P6 IMAD.IADD R19, R19, 0x1, -R10.reuse ;  /* 0x000000011313e824 */ /* 0x100fe200078e0a0a */
[C---:B------:R-:W-:Y:S01]  /*0d40*/  ISETP.GT.U32.AND P6, PT, R10.reuse, R9, PT ;  /* 0x000000090a00720c */ /* 0x040fe20003fc4070 */
[----:B------:R-:W-:Y:S01]  /*0d50*/  IMAD R23, R10, R20, R25 ;  /* 0x000000140a177224 */ /* 0x000fe200078e0219 */
[----:B------:R-:W0:Y:S01]  /*0d60*/  F2I.FTZ.U32.TRUNC.NTZ R15, R15 ;  /* 0x0000000f000f7305 */ /* 0x000e22000021f000 */
[----:B------:R-:W-:Y:S01]  /*0d70*/  IADD3 R20, R26, 0x70, RZ ;  /* 0x000000701a147810 */ /* 0x000fe20007ffe0ff */
[----:B------:R-:W-:Y:S01]  /*0d80*/  IMAD R25, R10, R14, R27 ;  /* 0x0000000e0a197224 */ /* 0x000fe200078e021b */
[----:B------:R-:W-:Y:S01]  /*0d90*/  LOP3.LUT R22, R11, 0x60, RZ, 0xfc, !PT ;  /* 0x000000600b167812 */ /* 0x000fe200078efcff */
[----:B------:R-:W-:Y:S01]  /*0da0*/  @!P2 IMAD.MOV R17, RZ, RZ, -R17 ;  /* 0x000000ffff11a224 */ /* 0x000fe200078e0a11 */
[----:B------:R-:W-:Y:S01]  /*0db0*/  ISETP.GE.AND P2, PT, R20, RZ, PT ;  /* 0x000000ff1400720c */ /* 0x000fe20003f46270 */
[----:B------:R-:W-:Y:S01]  /*0dc0*/  @!P5 IMAD.MOV R19, RZ, RZ, -R19 ;  /* 0x000000ffff13d224 */ /* 0x000fe200078e0a13 */
[----:B------:R-:W-:Y:S01]  /*0dd0*/  IABS R20, R20 ;  /* 0x0000001400147213 */ /* 0x000fe20000000000 */
[----:B------:R-:W-:Y:S01]  /*0de0*/  IMAD.MOV.U32 R14, RZ, RZ, RZ ;  /* 0x000000ffff0e7224 */ /* 0x000fe200078e00ff */
[----:B------:R-:W-:Y:S01]  /*0df0*/  ISETP.GT.U32.AND P5, PT, R10, R25, PT ;  /* 0x000000190a00720c */ /* 0x000fe20003fa4070 */
[--C-:B------:R-:W-:Y:S01]  /*0e00*/  @!P3 IMAD.IADD R21, R21, 0x1, -R10.reuse ;  /* 0x000000011515b824 */ /* 0x100fe200078e0a0a */
[----:B------:R-:W-:Y:S01]  /*0e10*/  IABS R29, R22 ;  /* 0x00000016001d7213 */ /* 0x000fe20000000000 */
[----:B------:R-:W-:-:S02]  /*0e20*/  @!P6 IMAD.IADD R9, R9, 0x1, -R10 ;  /* 0x000000010909e824 */ /* 0x000fc400078e0a0a */
[----:B------:R-:W-:Y:S01]  /*0e30*/  IMAD.MOV.U32 R27, RZ, RZ, R20 ;  /* 0x000000ffff1b7224 */ /* 0x000fe200078e0014 */
[C---:B------:R-:W-:Y:S01]  /*0e40*/  ISETP.GT.U32.AND P3, PT, R10.reuse, R21, PT ;  /* 0x000000150a00720c */ /* 0x040fe20003f64070 */
[----:B0-----:R-:W-:Y:S01]  /*0e50*/  IMAD.MOV R28, RZ, RZ, -R15 ;  /* 0x000000ffff1c7224 */ /* 0x001fe200078e0a0f */
[----:B------:R-:W-:Y:S01]  /*0e60*/  ISETP.GT.U32.AND P6, PT, R10, R9, PT ;  /* 0x000000090a00720c */ /* 0x000fe20003fc4070 */
[----:B------:R-:W-:-:S04]  /*0e70*/  IMAD.HI.U32 R20, R16, R27, RZ ;  /* 0x0000001b10147227 */ /* 0x000fc800078e00ff */
[----:B------:R-:W-:Y:S02]  /*0e80*/  IMAD R31, R28, R13, RZ ;  /* 0x0000000d1c1f7224 */ /* 0x000fe400078e02ff */
[----:B------:R-:W-:Y:S02]  /*0e90*/  IMAD.MOV R20, RZ, RZ, -R20 ;  /* 0x000000ffff147224 */ /* 0x000fe400078e0a14 */
[----:B------:R-:W-:Y:S02]  /*0ea0*/  @!P5 IMAD.IADD R25, R25, 0x1, -R10 ;  /* 0x000000011919d824 */ /* 0x000fe400078e0a0a */
[----:B------:R-:W-:Y:S01]  /*0eb0*/  IMAD.HI.U32 R28, R15, R31, R14 ;  /* 0x0000001f0f1c7227 */ /* 0x000fe200078e000e */
[----:B------:R-:W-:Y:S02]  /*0ec0*/  IABS R31, R32 ;  /* 0x00000020001f7213 */ /* 0x000fe40000000000 */
[C---:B------:R-:W-:Y:S01]  /*0ed0*/  ISETP.GT.U32.AND P5, PT, R10.reuse, R25, PT ;  /* 0x000000190a00720c */ /* 0x040fe20003fa4070 */
[----:B------:R-:W-:-:S02]  /*0ee0*/  IMAD R15, R10, R20, R27 ;  /* 0x000000140a0f7224 */ /* 0x000fc400078e021b */
[----:B------:R-:W-:-:S04]  /*0ef0*/  IMAD.HI.U32 R14, R16, R29, RZ ;  /* 0x0000001d100e7227 */ /* 0x000fc800078e00ff */
[--C-:B------:R-:W-:Y:S01]  /*0f00*/  @!P6 IMAD.IADD R9, R9, 0x1, -R10.reuse ;  /* 0x000000010909e824 */ /* 0x100fe200078e0a0a */
[C---:B------:R-:W-:Y:S01]  /*0f10*/  ISETP.GT.U32.AND P6, PT, R10.reuse, R15, PT ;  /* 0x0000000f0a00720c */ /* 0x040fe20003fc4070 */
[----:B------:R-:W-:Y:S01]  /*0f20*/  @!P3 IMAD.IADD R21, R21, 0x1, -R10 ;  /* 0x000000011515b824 */ /* 0x000fe200078e0a0a */
[----:B------:R-:W-:Y:S01]  /*0f30*/  ISETP.GT.U32.AND P3, PT, R10, R23, PT ;  /* 0x000000170a00720c */ /* 0x000fe20003f64070 */
[----:B------:R-:W-:Y:S02]  /*0f40*/  IMAD.MOV R14, RZ, RZ, -R14 ;  /* 0x000000ffff0e7224 */ /* 0x000fe400078e0a0e */
[----:B------:R-:W-:Y:S01]  /*0f50*/  @!P0 IMAD.MOV R21, RZ, RZ, -R21 ;  /* 0x000000ffff158224 */ /* 0x000fe200078e0a15 */
[----:B------:R-:W-:Y:S01]  /*0f60*/  ISETP.GE.AND P0, PT, R24, RZ, PT ;  /* 0x000000ff1800720c */ /* 0x000fe20003f06270 */
[----:B------:R-:W-:Y:S01]  /*0f70*/  IMAD R27, R10, R14, R29 ;  /* 0x0000000e0a1b7224 */ /* 0x000fe200078e021d */
[----:B------:R-:W-:Y:S01]  /*0f80*/  IABS R24, R24 ;  /* 0x0000001800187213 */ /* 0x000fe20000000000 */
[----:B------:R-:W-:-:S02]  /*0f90*/  @!P5 IMAD.IADD R25, R25, 0x1, -R10 ;  /* 0x000000011919d824 */ /* 0x000fc400078e0a0a */
[----:B------:R-:W-:Y:S01]  /*0fa0*/  IMAD.HI.U32 R20, R16, R31, RZ ;  /* 0x0000001f10147227 */ /* 0x000fe200078e00ff */
[----:B------:R-:W-:-:S03]  /*0fb0*/  ISETP.GT.U32.AND P5, PT, R10, R27, PT ;  /* 0x0000001b0a00720c */ /* 0x000fc60003fa4070 */
[----:B------:R-:W-:Y:S01]  /*0fc0*/  IMAD.MOV.U32 R29, RZ, RZ, R24 ;  /* 0x000000ffff1d7224 */ /* 0x000fe200078e0018 */
[C---:B------:R-:W-:Y:S01]  /*0fd0*/  IADD3 R24, R26.reuse, 0x30, RZ ;  /* 0x000000301a187810 */ /* 0x040fe20007ffe0ff */
[----:B------:R-:W-:Y:S01]  /*0fe0*/  @!P6 IMAD.IADD R15, R15, 0x1, -R10 ;  /* 0x000000010f0fe824 */ /* 0x000fe200078e0a0a */
[----:B------:R-:W-:Y:S01]  /*0ff0*/  IADD3 R26, R26, 0x10, RZ ;  /* 0x000000101a1a7810 */ /* 0x000fe20007ffe0ff */
[----:B------:R-:W-:Y:S01]  /*1000*/  IMAD.HI.U32 R14, R16, R29, RZ ;  /* 0x0000001d100e7227 */ /* 0x000fe200078e00ff */
[----:B------:R-:W-:Y:S02]  /*1010*/  IABS R33, R24 ;  /* 0x0000001800217213 */ /* 0x000fe40000000000 */
[----:B------:R-:W-:Y:S01]  /*1020*/  ISETP.GT.U32.AND P6, PT, R10, R15, PT ;  /* 0x0000000f0a00720c */ /* 0x000fe20003fc4070 */
[----:B------:R-:W-:Y:S01]  /*1030*/  IMAD.MOV R20, RZ, RZ, -R20 ;  /* 0x000000ffff147224 */ /* 0x000fe200078e0a14 */
[----:B------:R-:W-:Y:S01]  /*1040*/  IABS R37, R26 ;  /* 0x0000001a00257213 */ /* 0x000fe20000000000 */
[----:B------:R-:W-:-:S02]  /*1050*/  IMAD.MOV R14, RZ, RZ, -R14 ;  /* 0x000000ffff0e7224 */ /* 0x000fc400078e0a0e */
[C---:B------:R-:W-:Y:S02]  /*1060*/  IMAD R31, R10.reuse, R20, R31 ;  /* 0x000000140a1f7224 */ /* 0x040fe400078e021f */
[C---:B------:R-:W-:Y:S02]  /*1070*/  IMAD R29, R10.reuse, R14, R29 ;  /* 0x0000000e0a1d7224 */ /* 0x040fe400078e021d */
[----:B------:R-:W-:Y:S01]  /*1080*/  @!P5 IMAD.IADD R27, R27, 0x1, -R10 ;  /* 0x000000011b1bd824 */ /* 0x000fe200078e0a0a */
[----:B------:R-:W-:Y:S01]  /*1090*/  ISETP.GT.U32.AND P5, PT, R10, R31, PT ;  /* 0x0000001f0a00720c */ /* 0x000fe20003fa4070 */
[----:B------:R-:W-:-:S04]  /*10a0*/  IMAD.HI.U32 R14, R16, R33, RZ ;  /* 0x00000021100e7227 */ /* 0x000fc800078e00ff */
[----:B------:R-:W-:Y:S02]  /*10b0*/  @!P3 IMAD.IADD R23, R23, 0x1, -R10 ;  /* 0x000000011717b824 */ /* 0x000fe400078e0a0a */
[----:B------:R-:W-:Y:S02]  /*10c0*/  IMAD.MOV R14, RZ, RZ, -R14 ;  /* 0x000000ffff0e7224 */ /* 0x000fe400078e0a0e */
[----:B------:R-:W-:Y:S01]  /*10d0*/  @!P6 IMAD.IADD R15, R15, 0x1, -R10 ;  /* 0x000000010f0fe824 */ /* 0x000fe200078e0a0a */
[C---:B------:R-:W-:Y:S01]  /*10e0*/  ISETP.GT.U32.AND P3, PT, R10.reuse, R23, PT ;  /* 0x000000170a00720c */ /* 0x040fe20003f64070 */
[C---:B------:R-:W-:Y:S01]  /*10f0*/  IMAD R33, R10.reuse, R14, R33 ;  /* 0x0000000e0a217224 */ /* 0x040fe200078e0221 */
[----:B------:R-:W-:Y:S01]  /*1100*/  ISETP.GT.U32.AND P6, PT, R10, R29, PT ;  /* 0x0000001d0a00720c */ /* 0x000fe20003fc4070 */
[----:B------:R-:W-:-:S04]  /*1110*/  IMAD.HI.U32 R14, R16, R35, RZ ;  /* 0x00000023100e7227 */ /* 0x000fc800078e00ff */
[----:B------:R-:W-:-:S04]  /*1120*/  IMAD.HI.U32 R20, R16, R37, RZ ;  /* 0x0000002510147227 */ /* 0x000fc800078e00ff */
[----:B------:R-:W-:Y:S02]  /*1130*/  IMAD.MOV R14, RZ, RZ, -R14 ;  /* 0x000000ffff0e7224 */ /* 0x000fe400078e0a0e */
[----:B------:R-:W-:Y:S01]  /*1140*/  @!P5 IMAD.IADD R31, R31, 0x1, -R10 ;  /* 0x000000011f1fd824 */ /* 0x000fe200078e0a0a */
[----:B------:R-:W-:Y:S01]  /*1150*/  ISETP.GE.AND P5, PT, R30, RZ, PT ;  /* 0x000000ff1e00720c */ /* 0x000fe20003fa6270 */
[----:B------:R-:W-:-:S04]  /*1160*/  IMAD.HI.U32 R16, R16, R39, RZ ;  /* 0x0000002710107227 */ /* 0x000fc800078e00ff */
[----:B------:R-:W-:Y:S02]  /*1170*/  IMAD R35, R10, R14, R35 ;  /* 0x0000000e0a237224 */ /* 0x000fe400078e0223 */
[----:B------:R-:W-:Y:S02]  /*1180*/  IMAD.MOV R14, RZ, RZ, -R16 ;  /* 0x000000ffff0e7224 */ /* 0x000fe400078e0a10 */
[--C-:B------:R-:W-:Y:S01]  /*1190*/  @!P3 IMAD.IADD R23, R23, 0x1, -R10.reuse ;  /* 0x000000011717b824 */ /* 0x100fe200078e0a0a */
[----:B------:R-:W-:Y:S01]  /*11a0*/  ISETP.GE.AND P3, PT, R24, RZ, PT ;  /* 0x000000ff1800720c */ /* 0x000fe20003f66270 */
[----:B------:R-:W-:Y:S01]  /*11b0*/  @!P6 IMAD.IADD R29, R29, 0x1, -R10 ;  /* 0x000000011d1de824 */ /* 0x000fe200078e0a0a */
[----:B------:R-:W-:Y:S01]  /*11c0*/  IABS R24, R4 ;  /* 0x0000000400187213 */ /* 0x000fe20000000000 */
[----:B------:R-:W-:Y:S01]  /*11d0*/  IMAD.MOV.U32 R16, RZ, RZ, R9 ;  /* 0x000000ffff107224 */ /* 0x000fe200078e0009 */
[C---:B------:R-:W-:Y:S01]  /*11e0*/  ISETP.GT.U32.AND P6, PT, R10.reuse, R33, PT ;  /* 0x000000210a00720c */ /* 0x040fe20003fc4070 */
[----:B------:R-:W-:Y:S01]  /*11f0*/  @!P1 IMAD.MOV R23, RZ, RZ, -R23 ;  /* 0x000000ffff179224 */ /* 0x000fe200078e0a17 */
[C---:B------:R-:W-:Y:S01]  /*1200*/  ISETP.GT.U32.AND P1, PT, R10.reuse, R29, PT ;  /* 0x0000001d0a00720c */ /* 0x040fe20003f24070 */
[----:B------:R-:W-:Y:S01]  /*1210*/  @!P4 IMAD.MOV R16, RZ, RZ, -R16 ;  /* 0x000000ffff10c224 */ /* 0x000fe200078e0a10 */
[C---:B------:R-:W-:Y:S01]  /*1220*/  ISETP.GT.U32.AND P4, PT, R10.reuse, R27, PT ;  /* 0x0000001b0a00720c */ /* 0x040fe20003f84070 */
[----:B------:R-:W-:Y:S01]  /*1230*/  @!P5 IMAD.MOV R25, RZ, RZ, -R25 ;  /* 0x000000ffff19d224 */ /* 0x000fe200078e0a19 */
[----:B------:R-:W-:Y:S01]  /*1240*/  ISETP.GT.U32.AND P5, PT, R10, R31, PT ;  /* 0x0000001f0a00720c */ /* 0x000fe20003fa4070 */
[----:B------:R-:W-:-:S04]  /*1250*/  IMAD.HI.U32 R28, R28, R24, RZ ;  /* 0x000000181c1c7227 */ /* 0x000fc800078e00ff */
[----:B------:R-:W-:Y:S02]  /*1260*/  IMAD.MOV R20, RZ, RZ, -R20 ;  /* 0x000000ffff147224 */ /* 0x000fe400078e0a14 */
[----:B------:R-:W-:Y:S02]  /*1270*/  IMAD.MOV R28, RZ, RZ, -R28 ;  /* 0x000000ffff1c7224 */ /* 0x000fe400078e0a1c */
[C---:B------:R-:W-:Y:S01]  /*1280*/  IMAD R39, R10.reuse, R14, R39 ;  /* 0x0000000e0a277224 */ /* 0x040fe200078e0227 */
[----:B------:R-:W-:Y:S01]  /*1290*/  SHF.R.U32.HI R14, RZ, 0x3, R2 ;  /* 0x00000003ff0e7819 */ /* 0x000fe20000011602 */
[----:B------:R-:W-:Y:S02]  /*12a0*/  IMAD R37, R10, R20, R37 ;  /* 0x000000140a257224 */ /* 0x000fe400078e0225 */
[----:B------:R-:W-:Y:S02]  /*12b0*/  @!P6 IMAD.IADD R33, R33, 0x1, -R10 ;  /* 0x000000012121e824 */ /* 0x000fe400078e0a0a */
[----:B------:R-:W-:-:S02]  /*12c0*/  IMAD R24, R13, R28, R24 ;  /* 0x0000001c0d187224 */ /* 0x000fc400078e0218 */
[--C-:B------:R-:W-:Y:S01]  /*12d0*/  @!P4 IMAD.IADD R27, R27, 0x1, -R10.reuse ;  /* 0x000000011b1bc824 */ /* 0x100fe200078e0a0a */
[C---:B------:R-:W-:Y:S01]  /*12e0*/  ISETP.GT.U32.AND P4, PT, R10.reuse, R39, PT ;  /* 0x000000270a00720c */ /* 0x040fe20003f84070 */
[--C-:B------:R-:W-:Y:S01]  /*12f0*/  @!P1 IMAD.IADD R29, R29, 0x1, -R10.reuse ;  /* 0x000000011d1d9824 */ /* 0x100fe200078e0a0a */
[C---:B------:R-:W-:Y:S01]  /*1300*/  ISETP.GT.U32.AND P1, PT, R10.reuse, R35, PT ;  /* 0x000000230a00720c */ /* 0x040fe20003f24070 */
[----:B------:R-:W-:Y:S01]  /*1310*/  @!P2 IMAD.MOV R15, RZ, RZ, -R15 ;  /* 0x000000ffff0fa224 */ /* 0x000fe200078e0a0f */
[C---:B------:R-:W-:Y:S01]  /*1320*/  ISETP.GT.U32.AND P2, PT, R10.reuse, R37, PT ;  /* 0x000000250a00720c */ /* 0x040fe20003f44070 */
[----:B------:R-:W-:Y:S01]  /*1330*/  @!P5 IMAD.IADD R31, R31, 0x1, -R10 ;  /* 0x000000011f1fd824 */ /* 0x000fe200078e0a0a */
[----:B------:R-:W-:Y:S01]  /*1340*/  ISETP.GT.U32.AND P6, PT, R10, R33, PT ;  /* 0x000000210a00720c */ /* 0x000fe20003fc4070 */
[----:B------:R-:W-:Y:S01]  /*1350*/  IMAD.SHL.U32 R28, R2, 0x2, RZ ;  /* 0x00000002021c7824 */ /* 0x000fe200078e00ff */
[----:B------:R-:W-:Y:S01]  /*1360*/  ISETP.GT.U32.AND P5, PT, R13, R24, PT ;  /* 0x000000180d00720c */ /* 0x000fe20003fa4070 */
[----:B------:R-:W-:Y:S01]  /*1370*/  @!P0 IMAD.MOV R29, RZ, RZ, -R29 ;  /* 0x000000ffff1d8224 */ /* 0x000fe200078e0a1d */
[----:B------:R-:W-:-:S02]  /*1380*/  ISETP.NE.AND P0, PT, RZ, c[0x0][0x17c], PT ;  /* 0x00005f00ff007a0c */ /* 0x000fc40003f05270 */
[----:B------:R-:W-:Y:S01]  /*1390*/  LOP3.LUT R9, R28, 0x10, RZ, 0xc0, !PT ;  /* 0x000000101c097812 */ /* 0x000fe200078ec0ff */
[--C-:B------:R-:W-:Y:S02]  /*13a0*/  @!P4 IMAD.IADD R39, R39, 0x1, -R10.reuse ;  /* 0x000000012727c824 */ /* 0x100fe400078e0a0a */
[----:B------:R-:W-:Y:S01]  /*13b0*/  @!P1 IMAD.IADD R35, R35, 0x1, -R10 ;  /* 0x0000000123239824 */ /* 0x000fe200078e0a0a */
[----:B------:R-:W-:Y:S01]  /*13c0*/  LOP3.LUT R41, R9, 0x20, R14, 0xf8, !PT ;  /* 0x0000002009297812 */ /* 0x000fe200078ef80e */
[--C-:B------:R-:W-:Y:S01]  /*13d0*/  @!P2 IMAD.IADD R37, R37, 0x1, -R10.reuse ;  /* 0x000000012525a824 */ /* 0x100fe200078e0a0a */
[----:B------:R-:W-:Y:S01]  /*13e0*/  ISETP.GT.U32.AND P1, PT, R10, R39, PT ;  /* 0x000000270a00720c */ /* 0x000fe20003f24070 */
[----:B------:R-:W-:Y:S01]  /*13f0*/  @!P6 IMAD.IADD R33, R33, 0x1, -R10 ;  /* 0x000000012121e824 */ /* 0x000fe200078e0a0a */
[----:B------:R-:W-:Y:S01]  /*1400*/  ISETP.GE.AND P6, PT, R22, RZ, PT ;  /* 0x000000ff1600720c */ /* 0x000fe20003fc6270 */
[----:B------:R-:W-:Y:S01]  /*1410*/  @!P5 IMAD.IADD R24, R24, 0x1, -R13 ;  /* 0x000000011818d824 */ /* 0x000fe200078e0a0d */
[----:B------:R-:W-:Y:S01]  /*1420*/  ISETP.GT.U32.AND P5, PT, R10, R35, PT ;  /* 0x000000230a00720c */ /* 0x000fe20003fa4070 */
[----:B------:R-:W-:Y:S01]  /*1430*/  IMAD.SHL.U32 R9, R2, 0x10, RZ ;  /* 0x0000001002097824 */ /* 0x000fe200078e00ff */
[----:B------:R-:W-:Y:S01]  /*1440*/  ISETP.GT.U32.AND P4, PT, R10, R37, PT ;  /* 0x000000250a00720c */ /* 0x000fe20003f84070 */
[----:B------:R-:W-:Y:S01]  /*1450*/  @!P3 IMAD.MOV R33, RZ, RZ, -R33 ;  /* 0x000000ffff21b224 */ /* 0x000fe200078e0a21 */
[----:B------:R-:W-:-:S02]  /*1460*/  ISETP.GE.AND P2, PT, R26, RZ, PT ;  /* 0x000000ff1a00720c */ /* 0x000fc40003f46270 */
[----:B------:R-:W-:Y:S02]  /*1470*/  LOP3.LUT R14, R2, 0x7, RZ, 0xc0, !PT ;  /* 0x00000007020e7812 */ /* 0x000fe400078ec0ff */
[----:B------:R-:W-:Y:S01]  /*1480*/  LOP3.LUT R43, R9, 0xe00, RZ, 0xc0, !PT ;  /* 0x00000e00092b7812 */ /* 0x000fe200078ec0ff */
[--C-:B------:R-:W-:Y:S01]  /*1490*/  @!P1 IMAD.IADD R39, R39, 0x1, -R10.reuse ;  /* 0x0000000127279824 */ /* 0x100fe200078e0a0a */
[----:B------:R-:W-:Y:S01]  /*14a0*/  ISETP.GE.AND P1, PT, R32, RZ, PT ;  /* 0x000000ff2000720c */ /* 0x000fe20003f26270 */
[----:B------:R-:W-:Y:S01]  /*14b0*/  @!P6 IMAD.MOV R27, RZ, RZ, -R27 ;  /* 0x000000ffff1be224 */ /* 0x000fe200078e0a1b */
[----:B------:R-:W-:Y:S01]  /*14c0*/  ISETP.GT.U32.AND P6, PT, R13, R24, PT ;  /* 0x000000180d00720c */ /* 0x000fe20003fc4070 */
[--C-:B------:R-:W-:Y:S01]  /*14d0*/  @!P5 IMAD.IADD R35, R35, 0x1, -R10.reuse ;  /* 0x000000012323d824 */ /* 0x100fe200078e0a0a */
[----:B------:R-:W-:Y:S01]  /*14e0*/  ISETP.GE.AND P5, PT, R34, RZ, PT ;  /* 0x000000ff2200720c */ /* 0x000fe20003fa6270 */
[----:B------:R-:W-:Y:S01]  /*14f0*/  @!P4 IMAD.IADD R37, R37, 0x1, -R10 ;  /* 0x000000012525c824 */ /* 0x000fe200078e0a0a */
[----:B------:R-:W-:Y:S01]  /*1500*/  ISETP.GE.AND P4, PT, R11, RZ, PT ;  /* 0x000000ff0b00720c */ /* 0x000fe20003f86270 */
[----:B------:R-:W-:Y:S01]  /*1510*/  IMAD.SHL.U32 R9, R2, 0x8, RZ ;  /* 0x0000000802097824 */ /* 0x000fe200078e00ff */
[----:B------:R-:W-:Y:S01]  /*1520*/  LEA R80, P3, R85, c[0x0][0x160], 0x1 ;  /* 0x0000580055507a11 */ /* 0x000fe200078608ff */
[C---:B------:R-:W-:Y:S01]  /*1530*/  IMAD R43, R14.reuse, 0x40, R43 ;  /* 0x000000400e2b7824 */ /* 0x040fe200078e022b */
[----:B------:R-:W-:Y:S01]  /*1540*/  SHF.R.U32.HI R10, RZ, 0x2, R2 ;  /* 0x00000002ff0a7819 */ /* 0x000fe20000011602 */
[----:B------:R-:W-:Y:S01]  /*1550*/  IMAD R14, R14, 0x90, RZ ;  /* 0x000000900e0e7824 */ /* 0x000fe200078e02ff */
[----:B------:R-:W-:Y:S01]  /*1560*/  LOP3.LUT R20, R9, 0x30, R28, 0x48, !PT ;  /* 0x0000003009147812 */ /* 0x000fe200078e481c */
[----:B------:R-:W-:Y:S01]  /*1570*/  @!P1 IMAD.MOV R31, RZ, RZ, -R31 ;  /* 0x000000ffff1f9224 */ /* 0x000fe200078e0a1f */
[----:B------:R-:W-:Y:S01]  /*1580*/  ISETP.GE.AND P1, PT, R4, RZ, PT ;  /* 0x000000ff0400720c */ /* 0x000fe20003f26270 */
[----:B------:R-:W-:Y:S01]  /*1590*/  @!P6 IMAD.IADD R24, R24, 0x1, -R13 ;  /* 0x000000011818e824 */ /* 0x000fe200078e0a0d */
[----:B------:R-:W-:Y:S01]  /*15a0*/  LOP3.LUT R13, RZ, c[0x0][0x17c], RZ, 0x33, !PT ;  /* 0x00005f00ff0d7a12 */ /* 0x000fe200078e33ff */
[----:B------:R-:W-:Y:S01]  /*15b0*/  @!P2 IMAD.MOV R37, RZ, RZ, -R37 ;  /* 0x000000ffff25a224 */ /* 0x000fe200078e0a25 */
[----:B------:R-:W-:Y:S01]  /*15c0*/  LOP3.LUT R41, R14, R41, RZ, 0x3c, !PT ;  /* 0x000000290e297212 */ /* 0x000fe200078e3cff */
[----:B------:R-:W-:Y:S01]  /*15d0*/  @!P5 IMAD.MOV R35, RZ, RZ, -R35 ;  /* 0x000000ffff23d224 */ /* 0x000fe200078e0a23 */
[C---:B------:R-:W-:Y:S01]  /*15e0*/  SEL R14, R13.reuse, R12, !P0 ;  /* 0x0000000c0d0e7207 */ /* 0x040fe20004000000 */
[----:B------:R-:W-:Y:S01]  /*15f0*/  @!P4 IMAD.MOV R39, RZ, RZ, -R39 ;  /* 0x000000ffff27c224 */ /* 0x000fe200078e0a27 */
[C---:B------:R-:W-:Y:S01]  /*1600*/  SEL R18, R13.reuse, R18, !P0 ;  /* 0x000000120d127207 */ /* 0x040fe20004000000 */
[----:B------:R-:W-:Y:S01]  /*1610*/  IMAD.IADD R11, R20, 0x1, R43 ;  /* 0x00000001140b7824 */ /* 0x000fe200078e022b */
[C---:B------:R-:W-:Y:S01]  /*1620*/  SEL R17, R13.reuse, R17, !P0 ;  /* 0x000000110d117207 */ /* 0x040fe20004000000 */
[----:B------:R-:W-:Y:S01]  /*1630*/  IMAD R14, R14, c[0x0][0x190], RZ ;  /* 0x000064000e0e7a24 */ /* 0x000fe200078e02ff */
[C---:B------:R-:W-:Y:S01]  /*1640*/  SEL R19, R13.reuse, R19, !P0 ;  /* 0x000000130d137207 */ /* 0x040fe20004000000 */
[----:B------:R-:W-:Y:S01]  /*1650*/  @!P1 IMAD.MOV R24, RZ, RZ, -R24 ;  /* 0x000000ffff189224 */ /* 0x000fe200078e0a18 */
[----:B------:R-:W-:Y:S01]  /*1660*/  SEL R21, R13, R21, !P0 ;  /* 0x000000150d157207 */ /* 0x000fe20004000000 */
[----:B------:R-:W-:Y:S01]  /*1670*/  IMAD R17, R17, c[0x0][0x190], RZ ;  /* 0x0000640011117a24 */ /* 0x000fe200078e02ff */
[----:B------:R-:W-:Y:S01]  /*1680*/  SEL R16, R13, R16, !P0 ;  /* 0x000000100d107207 */ /* 0x000fe20004000000 */
[----:B------:R-:W-:Y:S01]  /*1690*/  IMAD R19, R19, c[0x0][0x190], RZ ;  /* 0x0000640013137a24 */ /* 0x000fe200078e02ff */
[----:B------:R-:W-:Y:S01]  /*16a0*/  SEL R23, R13, R23, !P0 ;  /* 0x000000170d177207 */ /* 0x000fe20004000000 */
[----:B------:R-:W-:Y:S01]  /*16b0*/  IMAD R21, R21, c[0x0][0x190], RZ ;  /* 0x0000640015157a24 */ /* 0x000fe200078e02ff */
[C---:B------:R-:W-:Y:S01]  /*16c0*/  SEL R25, R13.reuse, R25, !P0 ;  /* 0x000000190d197207 */ /* 0x040fe20004000000 */
[----:B------:R-:W-:Y:S01]  /*16d0*/  IMAD R16, R16, c[0x0][0x190], RZ ;  /* 0x0000640010107a24 */ /* 0x000fe200078e02ff */
[----:B------:R-:W-:Y:S01]  /*16e0*/  SEL R15, R13, R15, !P0 ;  /* 0x0000000f0d0f7207 */ /* 0x000fe20004000000 */
[----:B------:R-:W-:Y:S01]  /*16f0*/  IMAD R23, R23, c[0x0][0x190], RZ ;  /* 0x0000640017177a24 */ /* 0x000fe200078e02ff */
        /* <DEDUP_REMOVED lines=14> */
[----:B------:R-:W-:Y:S01]  /*17e0*/  ISETP.NE.AND P0, PT, RZ, c[0x0][0x178], PT ;  /* 0x00005e00ff007a0c */ /* 0x000fe20003f05270 */
[----:B------:R-:W-:Y:S01]  /*17f0*/  IMAD R20, R20, c[0x0][0x190], RZ ;  /* 0x0000640014147a24 */ /* 0x000fe200078e02ff */
[----:B------:R-:W-:Y:S01]  /*1800*/  LEA R79, P2, R84, c[0x0][0x160], 0x1 ;  /* 0x00005800544f7a11 */ /* 0x000fe200078408ff */
[----:B------:R-:W-:Y:S01]  /*1810*/  IMAD R35, R35, c[0x0][0x190], RZ ;  /* 0x0000640023237a24 */ /* 0x000fe200078e02ff */
[----:B------:R-:W-:Y:S01]  /*1820*/  LEA R81, P4, R86, c[0x0][0x160], 0x1 ;  /* 0x0000580056517a11 */ /* 0x000fe200078808ff */
[----:B------:R-:W-:Y:S01]  /*1830*/  IMAD R13, R13, c[0x0][0x190], RZ ;  /* 0x000064000d0d7a24 */ /* 0x000fe200078e02ff */
[----:B------:R-:W-:Y:S01]  /*1840*/  LEA.HI.X.SX32 R84, R84, c[0x0][0x164], 0x1, P2 ;  /* 0x0000590054547a11 */ /* 0x000fe200010f0eff */
[----:B------:R-:W-:Y:S01]  /*1850*/  CS2R R36, SRZ ;  /* 0x0000000000247805 */ /* 0x000fe2000001ff00 */
[----:B------:R-:W-:Y:S01]  /*1860*/  LEA R82, P5, R87, c[0x0][0x160], 0x1 ;  /* 0x0000580057527a11 */ /* 0x000fe200078a08ff */
[----:B------:R-:W-:Y:S01]  /*1870*/  CS2R R38, SRZ ;  /* 0x0000000000267805 */ /* 0x000fe2000001ff00 */
[----:B------:R-:W-:Y:S01]  /*1880*/  LEA R118, P2, R14, c[0x0][0x168], 0x1 ;  /* 0x00005a000e767a11 */ /* 0x000fe200078408ff */
[----:B------:R-:W-:Y:S01]  /*1890*/  CS2R R42, SRZ ;  /* 0x00000000002a7805 */ /* 0x000fe2000001ff00 */
[----:B------:R-:W-:-:S02]  /*18a0*/  LEA R114, P1, R17, c[0x0][0x168], 0x1 ;  /* 0x00005a0011727a11 */ /* 0x000fc400078208ff */
[----:B------:R-:W-:Y:S02]  /*18b0*/  @!P0 LOP3.LUT R24, RZ, c[0x0][0x178], RZ, 0x33, !PT ;  /* 0x00005e00ff188a12 */ /* 0x000fe400078e33ff */
[----:B------:R-:W-:Y:S02]  /*18c0*/  LEA R112, P0, R19, c[0x0][0x168], 0x1 ;  /* 0x00005a0013707a11 */ /* 0x000fe400078008ff */
[----:B------:R-:W-:Y:S01]  /*18d0*/  LOP3.LUT R12, R2, 0x1c0, RZ, 0xc0, !PT ;  /* 0x000001c0020c7812 */ /* 0x000fe200078ec0ff */
[----:B------:R-:W-:Y:S01]  /*18e0*/  IMAD R24, R24, c[0x0][0x184], RZ ;  /* 0x0000610018187a24 */ /* 0x000fe200078e02ff */
[----:B------:R-:W-:Y:S02]  /*18f0*/  LEA.HI.X.SX32 R85, R85, c[0x0][0x164], 0x1, P3 ;  /* 0x0000590055557a11 */ /* 0x000fe400018f0eff */
[----:B------:R-:W-:Y:S01]  /*1900*/  LEA.HI.X.SX32 R86, R86, c[0x0][0x164], 0x1, P4 ;  /* 0x0000590056567a11 */ /* 0x000fe200020f0eff */
[----:B------:R-:W-:Y:S01]  /*1910*/  IMAD.WIDE R120, R24, 0x2, RZ ;  /* 0x0000000218787825 */ /* 0x000fe200078e02ff */
[----:B------:R-:W-:-:S02]  /*1920*/  LEA.HI.X.SX32 R87, R87, c[0x0][0x164], 0x1, P5 ;  /* 0x0000590057577a11 */ /* 0x000fc400028f0eff */
[----:B------:R-:W-:Y:S02]  /*1930*/  LEA.HI.X.SX32 R119, R14, c[0x0][0x16c], 0x1, P2 ;  /* 0x00005b000e777a11 */ /* 0x000fe400010f0eff */
[----:B------:R-:W-:Y:S02]  /*1940*/  LEA.HI.X.SX32 R115, R17, c[0x0][0x16c], 0x1, P1 ;  /* 0x00005b0011737a11 */ /* 0x000fe400008f0eff */
[----:B------:R-:W-:Y:S02]  /*1950*/  LEA.HI.X.SX32 R113, R19, c[0x0][0x16c], 0x1, P0 ;  /* 0x00005b0013717a11 */ /* 0x000fe400000f0eff */
[----:B------:R-:W-:Y:S02]  /*1960*/  SHF.R.U32.HI R69, RZ, 0x2, R12 ;  /* 0x00000002ff457819 */ /* 0x000fe4000001160c */
[----:B------:R-:W-:Y:S02]  /*1970*/  LEA R110, P5, R21, c[0x0][0x168], 0x1 ;  /* 0x00005a00156e7a11 */ /* 0x000fe400078a08ff */
[----:B------:R-:W-:-:S02]  /*1980*/  LEA R108, P4, R16, c[0x0][0x168], 0x1 ;  /* 0x00005a00106c7a11 */ /* 0x000fc400078808ff */
[----:B------:R-:W-:Y:S02]  /*1990*/  LEA R106, P3, R23, c[0x0][0x168], 0x1 ;  /* 0x00005a00176a7a11 */ /* 0x000fe400078608ff */
[----:B------:R-:W-:Y:S02]  /*19a0*/  LEA R104, P2, R25, c[0x0][0x168], 0x1 ;  /* 0x00005a0019687a11 */ /* 0x000fe400078408ff */
[----:B------:R-:W-:Y:S02]  /*19b0*/  LEA R102, P1, R15, c[0x0][0x168], 0x1 ;  /* 0x00005a000f667a11 */ /* 0x000fe400078208ff */
[----:B------:R-:W-:Y:S02]  /*19c0*/  LEA R100, P0, R27, c[0x0][0x168], 0x1 ;  /* 0x00005a001b647a11 */ /* 0x000fe400078008ff */
[----:B------:R-:W-:Y:S02]  /*19d0*/  LOP3.LUT R76, R69, 0x3fe, R28, 0x78, !PT ;  /* 0x000003fe454c7812 */ /* 0x000fe400078e781c */
[----:B------:R-:W-:-:S02]  /*19e0*/  LEA.HI.X.SX32 R111, R21, c[0x0][0x16c], 0x1, P5 ;  /* 0x00005b00156f7a11 */ /* 0x000fc400028f0eff */
[----:B------:R-:W-:Y:S02]  /*19f0*/  LEA.HI.X.SX32 R109, R16, c[0x0][0x16c], 0x1, P4 ;  /* 0x00005b00106d7a11 */ /* 0x000fe400020f0eff */
[----:B------:R-:W-:Y:S02]  /*1a00*/  LEA.HI.X.SX32 R107, R23, c[0x0][0x16c], 0x1, P3 ;  /* 0x00005b00176b7a11 */ /* 0x000fe400018f0eff */
[----:B------:R-:W-:Y:S02]  /*1a10*/  LEA.HI.X.SX32 R105, R25, c[0x0][0x16c], 0x1, P2 ;  /* 0x00005b0019697a11 */ /* 0x000fe400010f0eff */
[----:B------:R-:W-:Y:S02]  /*1a20*/  LEA.HI.X.SX32 R103, R15, c[0x0][0x16c], 0x1, P1 ;  /* 0x00005b000f677a11 */ /* 0x000fe400008f0eff */
[----:B------:R-:W-:Y:S02]  /*1a30*/  LEA.HI.X.SX32 R101, R27, c[0x0][0x16c], 0x1, P0 ;  /* 0x00005b001b657a11 */ /* 0x000fe400000f0eff */
[----:B------:R-:W-:-:S02]  /*1a40*/  LOP3.LUT R72, R41, 0x400, R72, 0xf8, !PT ;  /* 0x0000040029487812 */ /* 0x000fc400078ef848 */
[----:B------:R-:W-:Y:S01]  /*1a50*/  LOP3.LUT R69, R28, 0x3fe, RZ, 0xc0, !PT ;  /* 0x000003fe1c457812 */ /* 0x000fe200078ec0ff */
[----:B------:R-:W-:Y:S01]  /*1a60*/  CS2R R40, SRZ ;  /* 0x0000000000287805 */ /* 0x000fe2000001ff00 */
[----:B------:R-:W-:Y:S02]  /*1a70*/  LEA R116, P6, R18, c[0x0][0x168], 0x1 ;  /* 0x00005a0012747a11 */ /* 0x000fe400078c08ff */
[----:B------:R-:W-:Y:S02]  /*1a80*/  LEA R98, P5, R29, c[0x0][0x168], 0x1 ;  /* 0x00005a001d627a11 */ /* 0x000fe400078a08ff */
[----:B------:R-:W-:Y:S02]  /*1a90*/  LEA R96, P4, R31, c[0x0][0x168], 0x1 ;  /* 0x00005a001f607a11 */ /* 0x000fe400078808ff */
[----:B------:R-:W-:Y:S02]  /*1aa0*/  LEA R94, P3, R33, c[0x0][0x168], 0x1 ;  /* 0x00005a00215e7a11 */ /* 0x000fe400078608ff */
[----:B------:R-:W-:-:S02]  /*1ab0*/  LEA R92, P2, R35, c[0x0][0x168], 0x1 ;  /* 0x00005a00235c7a11 */ /* 0x000fc400078408ff */
[----:B------:R-:W-:Y:S02]  /*1ac0*/  LEA R90, P1, R20, c[0x0][0x168], 0x1 ;  /* 0x00005a00145a7a11 */ /* 0x000fe400078208ff */
[----:B------:R-:W-:Y:S02]  /*1ad0*/  LEA R74, P0, R13, c[0x0][0x168], 0x1 ;  /* 0x00005a000d4a7a11 */ /* 0x000fe400078008ff */
[----:B------:R-:W-:Y:S02]  /*1ae0*/  LOP3.LUT R88, R69, 0x30, R10, 0x78, !PT ;  /* 0x0000003045587812 */ /* 0x000fe400078e780a */
[----:B------:R-:W-:Y:S02]  /*1af0*/  LOP3.LUT R89, R72, 0x40, RZ, 0x3c, !PT ;  /* 0x0000004048597812 */ /* 0x000fe400078e3cff */
[----:B------:R-:W-:Y:S02]  /*1b00*/  LEA.HI.X.SX32 R117, R18, c[0x0][0x16c], 0x1, P6 ;  /* 0x00005b0012757a11 */ /* 0x000fe400030f0eff */
[----:B------:R-:W-:-:S02]  /*1b10*/  LEA.HI.X.SX32 R99, R29, c[0x0][0x16c], 0x1, P5 ;  /* 0x00005b001d637a11 */ /* 0x000fc400028f0eff */
[----:B------:R-:W-:Y:S02]  /*1b20*/  LEA.HI.X.SX32 R97, R31, c[0x0][0x16c], 0x1, P4 ;  /* 0x00005b001f617a11 */ /* 0x000fe400020f0eff */
[----:B------:R-:W-:Y:S02]  /*1b30*/  LEA.HI.X.SX32 R95, R33, c[0x0][0x16c], 0x1, P3 ;  /* 0x00005b00215f7a11 */ /* 0x000fe400018f0eff */
[----:B------:R-:W-:Y:S02]  /*1b40*/  LEA.HI.X.SX32 R93, R35, c[0x0][0x16c], 0x1, P2 ;  /* 0x00005b00235d7a11 */ /* 0x000fe400010f0eff */
[----:B------:R-:W-:Y:S02]  /*1b50*/  LEA.HI.X.SX32 R91, R20, c[0x0][0x16c], 0x1, P1 ;  /* 0x00005b00145b7a11 */ /* 0x000fe400008f0eff */
[----:B------:R-:W-:Y:S02]  /*1b60*/  LEA.HI.X.SX32 R75, R13, c[0x0][0x16c], 0x1, P0 ;  /* 0x00005b000d4b7a11 */ /* 0x000fe400000f0eff */
.L_x_2:
[----:B------:R-:W-:Y:S02]  /*1b70*/  ISETP.GE.AND P1, PT, R3, UR4, PT ;  /* 0x0000000403007c0c */ /* 0x000fe4000bf26270 */
[----:B------:R-:W-:-:S02]  /*1b80*/  IADD3 R16, P0, R120, R82, RZ ;  /* 0x0000005278107210 */ /* 0x000fc40007f1e0ff */
[----:B------:R-:W-:Y:S02]  /*1b90*/  PRMT R33, RZ, 0x7610, R33 ;  /* 0x00007610ff217816 */ /* 0x000fe40000000021 */
[----:B------:R-:W-:Y:S01]  /*1ba0*/  IADD3 R18, P2, R120, R81, RZ ;  /* 0x0000005178127210 */ /* 0x000fe20007f5e0ff */
[----:B------:R-:W-:Y:S01]  /*1bb0*/  IMAD.X R17, R121, 0x1, R87, P0 ;  /* 0x0000000179117824 */ /* 0x000fe200000e0657 */
[----:B------:R-:W-:Y:S02]  /*1bc0*/  ISETP.GE.AND P3, PT, R5, UR4, PT ;  /* 0x0000000405007c0c */ /* 0x000fe4000bf66270 */
[----:B------:R-:W-:-:S03]  /*1bd0*/  ISETP.GE.AND P0, PT, R6, UR4, PT ;  /* 0x0000000406007c0c */ /* 0x000fc6000bf06270 */
[----:B------:R0:W2:Y:S01]  /*1be0*/  @!P1 LDG.E.U16 R33, [R16.64] ;  /* 0x0000000610219981 */ /* 0x0000a2000c1e1500 */
[C---:B------:R-:W-:Y:S01]  /*1bf0*/  IADD3 R14, P1, R120.reuse, R80, RZ ;  /* 0x00000050780e7210 */ /* 0x040fe20007f3e0ff */
[----:B------:R-:W-:Y:S01]  /*1c00*/  IMAD.X R19, R121, 0x1, R86, P2 ;  /* 0x0000000179137824 */ /* 0x000fe200010e0656 */
[----:B------:R-:W-:Y:S02]  /*1c10*/  ISETP.GE.AND P2, PT, R7, UR4, PT ;  /* 0x0000000407007c0c */ /* 0x000fe4000bf46270 */
[----:B------:R-:W-:Y:S01]  /*1c20*/  PRMT R27, RZ, 0x7610, R27 ;  /* 0x00007610ff1b7816 */ /* 0x000fe2000000001b */
[C---:B------:R-:W-:Y:S01]  /*1c30*/  IMAD.X R15, R121.reuse, 0x1, R85, P1 ;  /* 0x00000001790f7824 */ /* 0x040fe200008e0655 */
[----:B------:R-:W-:Y:S02]  /*1c40*/  IADD3 R12, P1, R120, R79, RZ ;  /* 0x0000004f780c7210 */ /* 0x000fe40007f3e0ff */
[----:B------:R-:W-:Y:S02]  /*1c50*/  PRMT R29, RZ, 0x7610, R29 ;  /* 0x00007610ff1d7816 */ /* 0x000fe4000000001d */
[----:B------:R-:W-:Y:S01]  /*1c60*/  PRMT R31, RZ, 0x7610, R31 ;  /* 0x00007610ff1f7816 */ /* 0x000fe2000000001f */
[----:B------:R-:W-:Y:S01]  /*1c70*/  IMAD.X R13, R121, 0x1, R84, P1 ;  /* 0x00000001790d7824 */ /* 0x000fe200008e0654 */
[----:B------:R1:W3:Y:S01]  /*1c80*/  @!P3 LDG.E.U16 R27, [R18.64] ;  /* 0x00000006121bb981 */ /* 0x0002e2000c1e1500 */
[----:B------:R-:W-:-:S03]  /*1c90*/  ISETP.GE.AND P3, PT, R73, UR4, PT ;  /* 0x0000000449007c0c */ /* 0x000fc6000bf66270 */
[----:B------:R4:W5:Y:S01]  /*1ca0*/  @!P0 LDG.E.U16 R29, [R14.64] ;  /* 0x000000060e1d8981 */ /* 0x000962000c1e1500 */
[----:B------:R-:W-:Y:S01]  /*1cb0*/  PRMT R25, RZ, 0x7610, R25 ;  /* 0x00007610ff197816 */ /* 0x000fe20000000019 */
[C---:B0-----:R-:W-:Y:S02]  /*1cc0*/  IMAD.WIDE R16, R83.reuse, 0x2, R74 ;  /* 0x0000000253107825 */ /* 0x041fe400078e024a */
[----:B------:R0:W5:Y:S04]  /*1cd0*/  @!P2 LDG.E.U16 R31, [R12.64] ;  /* 0x000000060c1fa981 */ /* 0x000168000c1e1500 */
[----:B------:R-:W-:Y:S01]  /*1ce0*/  BAR.SYNC.DEFER_BLOCKING 0x0 ;  /* 0x0000000000007b1d */ /* 0x000fe20000010000 */
[----:B------:R-:W-:Y:S01]  /*1cf0*/  PRMT R23, RZ, 0x7610, R23 ;  /* 0x00007610ff177816 */ /* 0x000fe20000000017 */
[----:B0-----:R-:W-:Y:S01]  /*1d00*/  IMAD.WIDE R12, R83, 0x2, R90 ;  /* 0x00000002530c7825 */ /* 0x001fe200078e025a */
[----:B------:R-:W-:-:S02]  /*1d10*/  PRMT R35, RZ, 0x7610, R35 ;  /* 0x00007610ff237816 */ /* 0x000fc40000000023 */
[----:B------:R-:W-:Y:S01]  /*1d20*/  PRMT R21, RZ, 0x7610, R21 ;  /* 0x00007610ff157816 */ /* 0x000fe20000000015 */
[C---:B------:R-:W-:Y:S01]  /*1d30*/  IMAD.WIDE R122, R83.reuse, 0x2, R98 ;  /* 0x00000002537a7825 */ /* 0x040fe200078e0262 */
[----:B-1----:R-:W-:Y:S02]  /*1d40*/  PRMT R19, RZ, 0x7610, R19 ;  /* 0x00007610ff137816 */ /* 0x002fe40000000013 */
[----:B------:R-:W-:Y:S01]  /*1d50*/  PRMT R69, RZ, 0x7610, R69 ;  /* 0x00007610ff457816 */ /* 0x000fe20000000045 */
[----:B----4-:R-:W-:Y:S01]  /*1d60*/  IMAD.WIDE R14, R83, 0x2, R92 ;  /* 0x00000002530e7825 */ /* 0x010fe200078e025c */
[----:B------:R-:W-:-:S03]  /*1d70*/  PRMT R20, RZ, 0x7610, R20 ;  /* 0x00007610ff147816 */ /* 0x000fc60000000014 */
[C---:B------:R-:W-:Y:S01]  /*1d80*/  IMAD.WIDE R70, R83.reuse, 0x2, R96 ;  /* 0x0000000253467825 */ /* 0x040fe200078e0260 */
[----:B------:R-:W-:Y:S01]  /*1d90*/  PRMT R24, RZ, 0x7610, R24 ;  /* 0x00007610ff187816 */ /* 0x000fe20000000018 */
[----:B------:R0:W4:Y:S04]  /*1da0*/  @!P3 LDG.E.U16 R25, [R16.64] ;  /* 0x000000061019b981 */ /* 0x000128000c1e1500 */
[----:B------:R1:W4:Y:S01]  /*1db0*/  @!P3 LDG.E.U16 R23, [R12.64] ;  /* 0x000000060c17b981 */ /* 0x000322000c1e1500 */
[----:B------:R-:W-:Y:S02]  /*1dc0*/  PRMT R18, RZ, 0x7610, R18 ;  /* 0x00007610ff127816 */ /* 0x000fe40000000012 */
[----:B------:R-:W-:Y:S01]  /*1dd0*/  PRMT R125, RZ, 0x7610, R125 ;  /* 0x00007610ff7d7816 */ /* 0x000fe2000000007d */
[----:B------:R1:W4:Y:S01]  /*1de0*/  @!P3 LDG.E.U16 R35, [R122.64] ;  /* 0x000000067a23b981 */ /* 0x000322000c1e1500 */
[----:B0-----:R-:W-:Y:S01]  /*1df0*/  IMAD.WIDE R16, R83, 0x2, R94 ;  /* 0x0000000253107825 */ /* 0x001fe200078e025e */
[----:B------:R-:W-:-:S02]  /*1e00*/  PRMT R22, RZ, 0x7610, R22 ;  /* 0x00007610ff167816 */ /* 0x000fc40000000016 */
[----:B------:R0:W4:Y:S01]  /*1e10*/  @!P3 LDG.E.U16 R21, [R14.64] ;  /* 0x000000060e15b981 */ /* 0x000122000c1e1500 */
[C---:B-1----:R-:W-:Y:S01]  /*1e20*/  IMAD.WIDE R12, R83.reuse, 0x2, R100 ;  /* 0x00000002530c7825 */ /* 0x042fe200078e0264 */
[----:B------:R-:W-:Y:S02]  /*1e30*/  PRMT R34, RZ, 0x7610, R34 ;  /* 0x00007610ff227816 */ /* 0x000fe40000000022 */
[----:B------:R1:W4:Y:S01]  /*1e40*/  @!P3 LDG.E.U16 R19, [R16.64] ;  /* 0x000000061013b981 */ /* 0x000322000c1e1500 */
[----:B------:R-:W-:-:S03]  /*1e50*/  IMAD.WIDE R122, R83, 0x2, R108 ;  /* 0x00000002537a7825 */ /* 0x000fc600078e026c */
[----:B------:R1:W4:Y:S01]  /*1e60*/  @!P3 LDG.E.U16 R69, [R70.64] ;  /* 0x000000064645b981 */ /* 0x000322000c1e1500 */
[----:B0-----:R-:W-:-:S03]  /*1e70*/  IMAD.WIDE R14, R83, 0x2, R102 ;  /* 0x00000002530e7825 */ /* 0x001fc600078e0266 */
[----:B------:R0:W4:Y:S01]  /*1e80*/  @!P3 LDG.E.U16 R20, [R12.64] ;  /* 0x000000060c14b981 */ /* 0x000122000c1e1500 */
[C---:B-1----:R-:W-:Y:S01]  /*1e90*/  IMAD.WIDE R16, R83.reuse, 0x2, R104 ;  /* 0x0000000253107825 */ /* 0x042fe200078e0268 */
[----:B------:R-:W-:Y:S02]  /*1ea0*/  PRMT R32, RZ, 0x7610, R32 ;  /* 0x00007610ff207816 */ /* 0x000fe40000000020 */
[----:B------:R1:W4:Y:S01]  /*1eb0*/  @!P3 LDG.E.U16 R24, [R122.64] ;  /* 0x000000067a18b981 */ /* 0x000322000c1e1500 */
[C---:B------:R-:W-:Y:S01]  /*1ec0*/  IMAD.WIDE R70, R83.reuse, 0x2, R106 ;  /* 0x0000000253467825 */ /* 0x040fe200078e026a */
[----:B------:R-:W-:Y:S02]  /*1ed0*/  PRMT R68, RZ, 0x7610, R68 ;  /* 0x00007610ff447816 */ /* 0x000fe40000000044 */
[----:B------:R1:W4:Y:S01]  /*1ee0*/  @!P3 LDG.E.U16 R18, [R14.64] ;  /* 0x000000060e12b981 */ /* 0x000322000c1e1500 */
[----:B0-----:R-:W-:Y:S01]  /*1ef0*/  IMAD.WIDE R12, R83, 0x2, R110 ;  /* 0x00000002530c7825 */ /* 0x001fe200078e026e */
[----:B------:R-:W-:-:S02]  /*1f00*/  PRMT R124, RZ, 0x7610, R124 ;  /* 0x00007610ff7c7816 */ /* 0x000fc4000000007c */
[----:B------:R0:W4:Y:S01]  /*1f10*/  @!P3 LDG.E.U16 R125, [R16.64] ;  /* 0x00000006107db981 */ /* 0x000122000c1e1500 */
[----:B-1----:R-:W-:-:S03]  /*1f20*/  PRMT R123, RZ, 0x7610, R123 ;  /* 0x00007610ff7b7816 */ /* 0x002fc6000000007b */
[----:B------:R1:W4:Y:S01]  /*1f30*/  @!P3 LDG.E.U16 R22, [R70.64] ;  /* 0x000000064616b981 */ /* 0x000322000c1e1500 */
[----:B------:R-:W-:-:S03]  /*1f40*/  IMAD.WIDE R14, R83, 0x2, R112 ;  /* 0x00000002530e7825 */ /* 0x000fc600078e0270 */
[----:B------:R1:W4:Y:S01]  /*1f50*/  @!P3 LDG.E.U16 R34, [R12.64] ;  /* 0x000000060c22b981 */ /* 0x000322000c1e1500 */
[----:B0-----:R-:W-:-:S03]  /*1f60*/  IMAD.WIDE R16, R83, 0x2, R114 ;  /* 0x0000000253107825 */ /* 0x001fc600078e0272 */
[----:B------:R-:W4:Y:S01]  /*1f70*/  @!P3 LDG.E.U16 R32, [R14.64] ;  /* 0x000000060e20b981 */ /* 0x000f22000c1e1500 */
[----:B-1----:R-:W-:-:S03]  /*1f80*/  IMAD.WIDE R70, R83, 0x2, R116 ;  /* 0x0000000253467825 */ /* 0x002fc600078e0274 */
[----:B------:R-:W4:Y:S01]  /*1f90*/  @!P3 LDG.E.U16 R68, [R16.64] ;  /* 0x000000061044b981 */ /* 0x000f22000c1e1500 */
[----:B------:R-:W-:-:S03]  /*1fa0*/  IMAD.WIDE R12, R83, 0x2, R118 ;  /* 0x00000002530c7825 */ /* 0x000fc600078e0276 */
[----:B------:R-:W4:Y:S04]  /*1fb0*/  @!P3 LDG.E.U16 R124, [R70.64] ;  /* 0x00000006467cb981 */ /* 0x000f28000c1e1500 */
[----:B------:R-:W4:Y:S01]  /*1fc0*/  @!P3 LDG.E.U16 R123, [R12.64] ;  /* 0x000000060c7bb981 */ /* 0x000f22000c1e1500 */
[----:B------:R-:W-:-:S04]  /*1fd0*/  IADD3 R0, R0, -0x1, RZ ;  /* 0xffffffff00007810 */ /* 0x000fc80007ffe0ff */
[----:B------:R-:W-:Y:S01]  /*1fe0*/  ISETP.NE.U32.AND P0, PT, R0, RZ, PT ;  /* 0x000000ff0000720c */ /* 0x000fe20003f05070 */
[----:B------:R-:W-:Y:S01]  /*1ff0*/  UIADD3 UR4, UR4, -0x20, URZ ;  /* 0xffffffe004047890 */ /* 0x000fe2000fffe03f */
[----:B------:R-:W-:-:S04]  /*2000*/  IMAD.WIDE R118, R77, 0x2, R118 ;  /* 0x000000024d767825 */ /* 0x000fc800078e0276 */
        /* <DEDUP_REMOVED lines=15> */
[----:B------:R-:W-:Y:S01]  /*2100*/  IMAD.WIDE R120, R78, 0x2, R120 ;  /* 0x000000024e787825 */ /* 0x000fe200078e0278 */
[----:B--2---:R-:W-:Y:S04]  /*2110*/  STS.U16 [R76+0x4000], R33 ;  /* 0x004000214c007388 */ /* 0x004fe80000000400 */
[----:B---3--:R-:W-:Y:S04]  /*2120*/  STS.U16 [R76+0x4400], R27 ;  /* 0x0044001b4c007388 */ /* 0x008fe80000000400 */
[----:B-----5:R-:W-:Y:S04]  /*2130*/  STS.U16 [R76+0x4800], R29 ;  /* 0x0048001d4c007388 */ /* 0x020fe80000000400 */
[----:B------:R-:W-:Y:S04]  /*2140*/  STS.U16 [R76+0x4c00], R31 ;  /* 0x004c001f4c007388 */ /* 0x000fe80000000400 */
[----:B----4-:R-:W-:Y:S04]  /*2150*/  STS.U16 [R88], R25 ;  /* 0x0000001958007388 */ /* 0x010fe80000000400 */
[----:B------:R-:W-:Y:S04]  /*2160*/  STS.U16 [R88+0x400], R23 ;  /* 0x0004001758007388 */ /* 0x000fe80000000400 */
        /* <DEDUP_REMOVED lines=14> */
[----:B------:R-:W-:Y:S06]  /*2250*/  BAR.SYNC.DEFER_BLOCKING 0x0 ;  /* 0x0000000000007b1d */ /* 0x000fec0000010000 */
[----:B------:R-:W-:Y:S04]  /*2260*/  LDSM.16.MT88.4 R28, [R72+0x4000] ;  /* 0x00400000481c783b */ /* 0x000fe80000004200 */
[----:B------:R-:W0:Y:S04]  /*2270*/  LDSM.16.M88.4 R12, [R11] ;  /* 0x000000000b0c783b */ /* 0x000e280000000200 */
[----:B------:R-:W1:Y:S04]  /*2280*/  LDSM.16.M88.4 R16, [R11+0x1000] ;  /* 0x001000000b10783b */ /* 0x000e680000000200 */
[----:B------:R-:W2:Y:S04]  /*2290*/  LDSM.16.M88.4 R20, [R11+0x2000] ;  /* 0x002000000b14783b */ /* 0x000ea80000000200 */
[----:B------:R-:W3:Y:S04]  /*22a0*/  LDSM.16.M88.4 R24, [R11+0x3000] ;  /* 0x003000000b18783b */ /* 0x000ee80000000200 */
[----:B------:R-:W4:Y:S04]  /*22b0*/  LDSM.16.MT88.4 R68, [R89+0x4000] ;  /* 0x004000005944783b */ /* 0x000f280000004200 */
[----:B------:R-:W5:Y:S01]  /*22c0*/  LDSM.16.MT88.4 R32, [R72+0x4800] ;  /* 0x004800004820783b */ /* 0x000f620000004200 */
[C---:B0-----:R-:W-:Y:S08]  /*22d0*/  HMMA.16816.F32 R36, R28.reuse, R12, R36 ;  /* 0x0000000c1c24723c */ /* 0x041ff00000001824 */
[C---:B-1----:R-:W-:Y:S08]  /*22e0*/  HMMA.16816.F32 R40, R28.reuse, R16, R40 ;  /* 0x000000101c28723c */ /* 0x042ff00000001828 */
[C---:B--2---:R-:W-:Y:S08]  /*22f0*/  HMMA.16816.F32 R44, R28.reuse, R20, R44 ;  /* 0x000000141c2c723c */ /* 0x044ff0000000182c */
[----:B---3--:R-:W-:Y:S01]  /*2300*/  HMMA.16816.F32 R48, R28, R24, R48 ;  /* 0x000000181c30723c */ /* 0x008fe20000001830 */
[----:B------:R-:W0:Y:S07]  /*2310*/  LDSM.16.MT88.4 R28, [R89+0x4800] ;  /* 0x00480000591c783b */ /* 0x000e2e0000004200 */
[C---:B----4-:R-:W-:Y:S08]  /*2320*/  HMMA.16816.F32 R52, R68.reuse, R12, R52 ;  /* 0x0000000c4434723c */ /* 0x050ff00000001834 */
[C---:B------:R-:W-:Y:S08]  /*2330*/  HMMA.16816.F32 R56, R68.reuse, R16, R56 ;  /* 0x000000104438723c */ /* 0x040ff00000001838 */
[C---:B------:R-:W-:Y:S08]  /*2340*/  HMMA.16816.F32 R60, R68.reuse, R20, R60 ;  /* 0x00000014443c723c */ /* 0x040ff0000000183c */
[----:B------:R-:W-:Y:S08]  /*2350*/  HMMA.16816.F32 R64, R68, R24, R64 ;  /* 0x000000184440723c */ /* 0x000ff00000001840 */
[C---:B-----5:R-:W-:Y:S08]  /*2360*/  HMMA.16816.F32 R36, R32.reuse, R14, R36 ;  /* 0x0000000e2024723c */ /* 0x060ff00000001824 */
[C---:B------:R-:W-:Y:S08]  /*2370*/  HMMA.16816.F32 R40, R32.reuse, R18, R40 ;  /* 0x000000122028723c */ /* 0x040ff00000001828 */
[C---:B------:R-:W-:Y:S08]  /*2380*/  HMMA.16816.F32 R44, R32.reuse, R22, R44 ;  /* 0x00000016202c723c */ /* 0x040ff0000000182c */
[----:B------:R-:W-:Y:S08]  /*2390*/  HMMA.16816.F32 R48, R32, R26, R48 ;  /* 0x0000001a2030723c */ /* 0x000ff00000001830 */
[C---:B0-----:R-:W-:Y:S08]  /*23a0*/  HMMA.16816.F32 R52, R28.reuse, R14, R52 ;  /* 0x0000000e1c34723c */ /* 0x041ff00000001834 */
[C---:B------:R-:W-:Y:S08]  /*23b0*/  HMMA.16816.F32 R56, R28.reuse, R18, R56 ;  /* 0x000000121c38723c */ /* 0x040ff00000001838 */
[C---:B------:R-:W-:Y:S08]  /*23c0*/  HMMA.16816.F32 R60, R28.reuse, R22, R60 ;  /* 0x000000161c3c723c */ /* 0x040ff0000000183c */
[----:B------:R-:W-:Y:S01]  /*23d0*/  HMMA.16816.F32 R64, R28, R26, R64 ;  /* 0x0000001a1c40723c */ /* 0x000fe20000001840 */
[----:B------:R-:W-:Y:S07]  /*23e0*/  @P0 BRA `(.L_x_2) ;  /* 0xfffff78000000947 */ /* 0x000fee000383ffff */
[----:B------:R-:W-:-:S08]  /*23f0*/  NOP ;  /* 0x0000000000007918 */ /* 0x000fd00000000000 */
[----:B------:R-:W-:Y:S02]  /*2400*/  F2FP.PACK_AB R6, R59, R55 ;  /* 0x000000373b06723e */ /* 0x000fe400000000ff */
[----:B------:R-:W-:-:S02]  /*2410*/  F2FP.PACK_AB R12, R43, R39 ;  /* 0x000000272b0c723e */ /* 0x000fc400000000ff */
[----:B------:R-:W-:Y:S02]  /*2420*/  F2FP.PACK_AB R14, R57, R53 ;  /* 0x00000035390e723e */ /* 0x000fe400000000ff */
[----:B------:R-:W-:Y:S02]  /*2430*/  F2FP.PACK_AB R16, R41, R37 ;  /* 0x000000252910723e */ /* 0x000fe400000000ff */
[----:B------:R-:W-:Y:S02]  /*2440*/  F2FP.PACK_AB R7, R67, R63 ;  /* 0x0000003f4307723e */ /* 0x000fe400000000ff */
[----:B------:R-:W-:Y:S02]  /*2450*/  F2FP.PACK_AB R55, R66, R62 ;  /* 0x0000003e4237723e */ /* 0x000fe400000000ff */
        /* <DEDUP_REMOVED lines=10> */
.L_x_1:
[C---:B------:R-:W-:Y:S01]  /*2500*/  IMAD.SHL.U32 R0, R2.reuse, 0x20, RZ ;  /* 0x0000002002007824 */ /* 0x040fe200078e00ff */
[----:B------:R-:W-:Y:S01]  /*2510*/  BAR.SYNC.DEFER_BLOCKING 0x0 ;  /* 0x0000000000007b1d */ /* 0x000fe20000010000 */
[----:B------:R-:W-:Y:S01]  /*2520*/  LOP3.LUT R5, R2, 0xc, RZ, 0xc0, !PT ;  /* 0x0000000c02057812 */ /* 0x000fe200078ec0ff */
[----:B------:R-:W-:Y:S01]  /*2530*/  IMAD R20, R4, c[0x0][0x194], RZ ;  /* 0x0000650004147a24 */ /* 0x000fe200078e02ff */
[----:B------:R-:W-:Y:S02]  /*2540*/  SHF.R.S32.HI R11, RZ, 0x4, R2 ;  /* 0x00000004ff0b7819 */ /* 0x000fe40000011402 */
[----:B------:R-:W-:Y:S02]  /*2550*/  LOP3.LUT R0, R0, 0x1c60, RZ, 0xc0, !PT ;  /* 0x00001c6000007812 */ /* 0x000fe400078ec0ff */
[----:B------:R-:W-:-:S02]  /*2560*/  SGXT R11, R11, 0x1 ;  /* 0x000000010b0b781a */ /* 0x000fc40000000200 */
[----:B------:R-:W-:Y:S01]  /*2570*/  LOP3.LUT R18, R9, 0x3f8, RZ, 0xc0, !PT ;  /* 0x000003f809127812 */ /* 0x000fe200078ec0ff */
[C---:B------:R-:W-:Y:S01]  /*2580*/  IMAD R0, R5.reuse, 0x2, R0 ;  /* 0x0000000205007824 */ /* 0x040fe200078e0200 */
[----:B------:R-:W-:Y:S02]  /*2590*/  SHF.R.U32.HI R2, RZ, 0x1, R2 ;  /* 0x00000001ff027819 */ /* 0x000fe40000011602 */
[----:B------:R-:W-:Y:S01]  /*25a0*/  ISETP.GE.AND P0, PT, R4, c[0x0][0x178], PT ;  /* 0x00005e0004007a0c */ /* 0x000fe20003f06270 */
[----:B------:R-:W-:Y:S01]  /*25b0*/  IMAD R5, R5, 0x800, R18 ;  /* 0x0000080005057824 */ /* 0x000fe200078e0212 */
[----:B------:R-:W-:Y:S02]  /*25c0*/  LOP3.LUT R11, R0, 0x2020, R11, 0x78, !PT ;  /* 0x00002020000b7812 */ /* 0x000fe400078e780b */
[----:B------:R-:W-:Y:S02]  /*25d0*/  LEA R21, P1, R20, c[0x0][0x170], 0x1 ;  /* 0x00005c0014157a11 */ /* 0x000fe400078208ff */
[----:B------:R-:W-:-:S02]  /*25e0*/  LOP3.LUT R11, R11, 0x80, R2, 0xf8, !PT ;  /* 0x000000800b0b7812 */ /* 0x000fc400078ef802 */
[----:B------:R-:W-:Y:S02]  /*25f0*/  LOP3.LUT R56, R5, 0x60, R10, 0x78, !PT ;  /* 0x0000006005387812 */ /* 0x000fe400078e780a */
[----:B------:R-:W-:Y:S01]  /*2600*/  LOP3.LUT R5, R11, 0x40, RZ, 0x3c, !PT ;  /* 0x000000400b057812 */ /* 0x000fe200078e3cff */
[----:B------:R-:W-:Y:S01]  /*2610*/  STS.64 [R11], R36 ;  /* 0x000000240b007388 */ /* 0x000fe20000000a00 */
[C---:B------:R-:W-:Y:S02]  /*2620*/  LOP3.LUT R2, R8.reuse, R3, RZ, 0xfc, !PT ;  /* 0x0000000308027212 */ /* 0x040fe400078efcff */
[C-C-:B------:R-:W-:Y:S01]  /*2630*/  LOP3.LUT R9, R8.reuse, 0xf0, R3.reuse, 0xfe, !PT ;  /* 0x000000f008097812 */ /* 0x140fe200078efe03 */
[----:B------:R-:W-:Y:S01]  /*2640*/  STS.64 [R11+0x200], R16 ;  /* 0x000200100b007388 */ /* 0x000fe20000000a00 */
[C-C-:B------:R-:W-:Y:S02]  /*2650*/  LOP3.LUT R0, R8.reuse, 0xe8, R3.reuse, 0xfe, !PT ;  /* 0x000000e808007812 */ /* 0x140fe400078efe03 */
[C-C-:B------:R-:W-:Y:S01]  /*2660*/  LOP3.LUT R29, R8.reuse, 0xe0, R3.reuse, 0xfe, !PT ;  /* 0x000000e0081d7812 */ /* 0x140fe200078efe03 */
[----:B------:R-:W-:Y:S01]  /*2670*/  STS.64 [R11+0x100], R52 ;  /* 0x000100340b007388 */ /* 0x000fe20000000a00 */
[----:B------:R-:W-:-:S02]  /*2680*/  LOP3.LUT R19, R8, 0xd8, R3, 0xfe, !PT ;  /* 0x000000d808137812 */ /* 0x000fc400078efe03 */
[C-C-:B------:R-:W-:Y:S01]  /*2690*/  LOP3.LUT R22, R8.reuse, 0xd0, R3.reuse, 0xfe, !PT ;  /* 0x000000d008167812 */ /* 0x140fe200078efe03 */
[----:B------:R-:W-:Y:S01]  /*26a0*/  STS.64 [R11+0x300], R14 ;  /* 0x0003000e0b007388 */ /* 0x000fe20000000a00 */
[C-C-:B------:R-:W-:Y:S02]  /*26b0*/  LOP3.LUT R23, R8.reuse, 0xc8, R3.reuse, 0xfe, !PT ;  /* 0x000000c808177812 */ /* 0x140fe400078efe03 */
[C-C-:B------:R-:W-:Y:S01]  /*26c0*/  LOP3.LUT R24, R8.reuse, 0xc0, R3.reuse, 0xfe, !PT ;  /* 0x000000c008187812 */ /* 0x140fe200078efe03 */
[----:B------:R0:W-:Y:S01]  /*26d0*/  STS.64 [R5+0x4000], R38 ;  /* 0x0040002605007388 */ /* 0x0001e20000000a00 */
[C-C-:B------:R-:W-:Y:S02]  /*26e0*/  LOP3.LUT R26, R8.reuse, 0xb8, R3.reuse, 0xfe, !PT ;  /* 0x000000b8081a7812 */ /* 0x140fe400078efe03 */
[C-C-:B------:R-:W-:Y:S01]  /*26f0*/  LOP3.LUT R27, R8.reuse, 0xb0, R3.reuse, 0xfe, !PT ;  /* 0x000000b0081b7812 */ /* 0x140fe200078efe03 */
[----:B------:R-:W-:Y:S01]  /*2700*/  STS.64 [R5+0x4200], R12 ;  /* 0x0042000c05007388 */ /* 0x000fe20000000a00 */
[----:B------:R-:W-:-:S02]  /*2710*/  LOP3.LUT R28, R8, 0xa8, R3, 0xfe, !PT ;  /* 0x000000a8081c7812 */ /* 0x000fc400078efe03 */
[C-C-:B------:R-:W-:Y:S01]  /*2720*/  LOP3.LUT R40, R8.reuse, 0x90, R3.reuse, 0xfe, !PT ;  /* 0x0000009008287812 */ /* 0x140fe200078efe03 */
[----:B------:R1:W-:Y:S01]  /*2730*/  STS.64 [R5+0x4100], R54 ;  /* 0x0041003605007388 */ /* 0x0003e20000000a00 */
[C-C-:B------:R-:W-:Y:S02]  /*2740*/  LOP3.LUT R41, R8.reuse, 0x88, R3.reuse, 0xfe, !PT ;  /* 0x0000008808297812 */ /* 0x140fe400078efe03 */
[C-C-:B------:R-:W-:Y:S01]  /*2750*/  LOP3.LUT R42, R8.reuse, 0x80, R3.reuse, 0xfe, !PT ;  /* 0x00000080082a7812 */ /* 0x140fe200078efe03 */
[----:B------:R-:W-:Y:S01]  /*2760*/  STS.64 [R5+0x4300], R6 ;  /* 0x0043000605007388 */ /* 0x000fe20000000a00 */
[C-C-:B0-----:R-:W-:Y:S02]  /*2770*/  LOP3.LUT R38, R8.reuse, 0xa0, R3.reuse, 0xfe, !PT ;  /* 0x000000a008267812 */ /* 0x141fe400078efe03 */
[C-C-:B------:R-:W-:Y:S01]  /*2780*/  LOP3.LUT R39, R8.reuse, 0x98, R3.reuse, 0xfe, !PT ;  /* 0x0000009808277812 */ /* 0x140fe200078efe03 */
[----:B------:R-:W-:Y:S01]  /*2790*/  BAR.SYNC.DEFER_BLOCKING 0x0 ;  /* 0x0000000000007b1d */ /* 0x000fe20000010000 */
[----:B------:R-:W-:-:S02]  /*27a0*/  LOP3.LUT R43, R8, 0x78, R3, 0xfe, !PT ;  /* 0x00000078082b7812 */ /* 0x000fc400078efe03 */
[--C-:B------:R-:W-:Y:S01]  /*27b0*/  LOP3.LUT R44, R8, 0x70, R3.reuse, 0xfe, !PT ;  /* 0x00000070082c7812 */ /* 0x100fe200078efe03 */
[----:B-1----:R-:W-:Y:S01]  /*27c0*/  IMAD R54, R2, c[0x0][0x198], RZ ;  /* 0x0000660002367a24 */ /* 0x002fe200078e02ff */
[C-C-:B------:R-:W-:Y:S02]  /*27d0*/  LOP3.LUT R45, R8.reuse, 0x68, R3.reuse, 0xfe, !PT ;  /* 0x00000068082d7812 */ /* 0x140fe400078efe03 */
[C-C-:B------:R-:W-:Y:S02]  /*27e0*/  LOP3.LUT R46, R8.reuse, 0x60, R3.reuse, 0xfe, !PT ;  /* 0x00000060082e7812 */ /* 0x140fe400078efe03 */
[C-C-:B------:R-:W-:Y:S02]  /*27f0*/  LOP3.LUT R47, R8.reuse, 0x58, R3.reuse, 0xfe, !PT ;  /* 0x00000058082f7812 */ /* 0x140fe400078efe03 */
[C-C-:B------:R-:W-:Y:S02]  /*2800*/  LOP3.LUT R48, R8.reuse, 0x50, R3.reuse, 0xfe, !PT ;  /* 0x0000005008307812 */ /* 0x140fe400078efe03 */
[----:B------:R-:W-:-:S02]  /*2810*/  LOP3.LUT R49, R8, 0x48, R3, 0xfe, !PT ;  /* 0x0000004808317812 */ /* 0x000fc400078efe03 */
[C-C-:B------:R-:W-:Y:S02]  /*2820*/  LOP3.LUT R50, R8.reuse, 0x40, R3.reuse, 0xfe, !PT ;  /* 0x0000004008327812 */ /* 0x140fe400078efe03 */
[C-C-:B------:R-:W-:Y:S02]  /*2830*/  LOP3.LUT R51, R8.reuse, 0x38, R3.reuse, 0xfe, !PT ;  /* 0x0000003808337812 */ /* 0x140fe400078efe03 */
[C-C-:B------:R-:W-:Y:S02]  /*2840*/  LOP3.LUT R52, R8.reuse, 0x30, R3.reuse, 0xfe, !PT ;  /* 0x0000003008347812 */ /* 0x140fe400078efe03 */
[--C-:B------:R-:W-:Y:S02]  /*2850*/  LOP3.LUT R36, R8, 0x28, R3.reuse, 0xfe, !PT ;  /* 0x0000002808247812 */ /* 0x100fe400078efe03 */
[----:B------:R-:W-:Y:S01]  /*2860*/  ISETP.LT.AND P3, PT, R2, c[0x0][0x17c], !P0 ;  /* 0x00005f0002007a0c */ /* 0x000fe20004761270 */
[----:B------:R-:W0:Y:S01]  /*2870*/  LDS.64 R14, [R56] ;  /* 0x00000000380e7984 */ /* 0x000e220000000a00 */
[----:B------:R-:W-:-:S02]  /*2880*/  LOP3.LUT R37, R8, 0x20, R3, 0xfe, !PT ;  /* 0x0000002008257812 */ /* 0x000fc400078efe03 */
[C-C-:B------:R-:W-:Y:S01]  /*2890*/  LOP3.LUT R18, R8.reuse, 0xf8, R3.reuse, 0xfe, !PT ;  /* 0x000000f808127812 */ /* 0x140fe200078efe03 */
[----:B------:R-:W1:Y:S01]  /*28a0*/  LDS.64 R16, [R56+0x400] ;  /* 0x0004000038107984 */ /* 0x000e620000000a00 */
[C-C-:B------:R-:W-:Y:S02]  /*28b0*/  LOP3.LUT R13, R8.reuse, 0x8, R3.reuse, 0xfe, !PT ;  /* 0x00000008080d7812 */ /* 0x140fe400078efe03 */
[C-C-:B------:R-:W-:Y:S01]  /*28c0*/  LOP3.LUT R12, R8.reuse, 0x18, R3.reuse, 0xfe, !PT ;  /* 0x00000018080c7812 */ /* 0x140fe200078efe03 */
[----:B------:R-:W2:Y:S01]  /*28d0*/  LDS.64 R4, [R56+0x800] ;  /* 0x0008000038047984 */ /* 0x000ea20000000a00 */
[----:B------:R-:W-:Y:S01]  /*28e0*/  LOP3.LUT R8, R8, 0x10, R3, 0xfe, !PT ;  /* 0x0000001008087812 */ /* 0x000fe200078efe03 */
[----:B------:R-:W-:Y:S01]  /*28f0*/  IMAD R25, R13, c[0x0][0x198], RZ ;  /* 0x000066000d197a24 */ /* 0x000fe200078e02ff */
[----:B------:R-:W-:Y:S01]  /*2900*/  LEA.HI.X.SX32 R20, R20, c[0x0][0x174], 0x1, P1 ;  /* 0x00005d0014147a11 */ /* 0x000fe200008f0eff */
[----:B------:R-:W3:Y:S01]  /*2910*/  LDS.64 R6, [R56+0xc00] ;  /* 0x000c000038067984 */ /* 0x000ee20000000a00 */
[----:B------:R-:W-:Y:S01]  /*2920*/  LEA R30, P1, R54, R21, 0x1 ;  /* 0x00000015361e7211 */ /* 0x000fe200078208ff */
[C---:B------:R-:W-:Y:S01]  /*2930*/  IMAD R35, R8.reuse, c[0x0][0x198], RZ ;  /* 0x0000660008237a24 */ /* 0x040fe200078e02ff */
[----:B------:R-:W-:Y:S01]  /*2940*/  ISETP.LT.AND P4, PT, R8, c[0x0][0x17c], !P0 ;  /* 0x00005f0008007a0c */ /* 0x000fe20004781270 */
[----:B------:R-:W4:Y:S01]  /*2950*/  LDS.64 R10, [R56+0x1000] ;  /* 0x00100000380a7984 */ /* 0x000f220000000a00 */
[----:B------:R-:W-:Y:S01]  /*2960*/  LEA.HI.X.SX32 R31, R54, R20, 0x1, P1 ;  /* 0x00000014361f7211 */ /* 0x000fe200008f0eff */
[----:B------:R-:W-:Y:S01]  /*2970*/  IMAD R53, R12, c[0x0][0x198], RZ ;  /* 0x000066000c357a24 */ /* 0x000fe200078e02ff */
[----:B------:R-:W-:Y:S01]  /*2980*/  ISETP.LT.AND P1, PT, R9, c[0x0][0x17c], !P0 ;  /* 0x00005f0009007a0c */ /* 0x000fe20004721270 */
[----:B------:R-:W5:Y:S01]  /*2990*/  LDS.64 R2, [R56+0x1400] ;  /* 0x0014000038027984 */ /* 0x000f620000000a00 */
[----:B------:R-:W-:-:S02]  /*29a0*/  ISETP.LT.AND P2, PT, R13, c[0x0][0x17c], !P0 ;  /* 0x00005f000d007a0c */ /* 0x000fc40004741270 */
[----:B------:R-:W-:Y:S01]  /*29b0*/  ISETP.LT.AND P5, PT, R12, c[0x0][0x17c], !P0 ;  /* 0x00005f000c007a0c */ /* 0x000fe200047a1270 */
[----:B------:R-:W3:Y:S04]  /*29c0*/  LDS.64 R8, [R56+0x1800] ;  /* 0x0018000038087984 */ /* 0x000ee80000000a00 */
[----:B------:R-:W4:Y:S04]  /*29d0*/  LDS.64 R12, [R56+0x1c00] ;  /* 0x001c0000380c7984 */ /* 0x000f280000000a00 */
[----:B0-----:R0:W-:Y:S01]  /*29e0*/  @P3 STG.E.U16 [R30.64], R14 ;  /* 0x0000000e1e003986 */ /* 0x0011e2000c101506 */
[----:B------:R-:W-:-:S04]  /*29f0*/  LEA R32, P3, R25, R21, 0x1 ;  /* 0x0000001519207211 */ /* 0x000fc800078608ff */
[----:B------:R-:W-:Y:S01]  /*2a00*/  LEA.HI.X.SX32 R33, R25, R20, 0x1, P3 ;  /* 0x0000001419217211 */ /* 0x000fe200018f0eff */
[----:B------:R-:W-:Y:S01]  /*2a10*/  IMAD.MOV.U32 R25, RZ, RZ, c[0x0][0x198] ;  /* 0x00006600ff197624 */ /* 0x000fe200078e00ff */
[----:B------:R-:W-:-:S03]  /*2a20*/  LEA R34, P3, R35, R21, 0x1 ;  /* 0x0000001523227211 */ /* 0x000fc600078608ff */
[----:B------:R-:W-:Y:S01]  /*2a30*/  IMAD R54, R25, 0x20, R54 ;  /* 0x0000002019367824 */ /* 0x000fe200078e0236 */
[-C--:B------:R-:W-:Y:S01]  /*2a40*/  LEA.HI.X.SX32 R35, R35, R20.reuse, 0x1, P3 ;  /* 0x0000001423237211 */ /* 0x080fe200018f0eff */
[----:B-1----:R1:W-:Y:S01]  /*2a50*/  @P2 STG.E.U16 [R32.64], R16 ;  /* 0x0000001020002986 */ /* 0x0023e2000c101506 */
[-C--:B0-----:R-:W-:Y:S01]  /*2a60*/  LEA R30, P6, R53, R21.reuse, 0x1 ;  /* 0x00000015351e7211 */ /* 0x081fe200078c08ff */
[----:B------:R-:W-:Y:S01]  /*2a70*/  IMAD R56, R25, 0x8, R54 ;  /* 0x0000000819387824 */ /* 0x000fe200078e0236 */
[----:B------:R-:W-:Y:S01]  /*2a80*/  ISETP.LT.AND P2, PT, R36, c[0x0][0x17c], !P0 ;  /* 0x00005f0024007a0c */ /* 0x000fe20004741270 */
[----:B--2---:R0:W-:Y:S01]  /*2a90*/  @P4 STG.E.U16 [R34.64], R4 ;  /* 0x0000000422004986 */ /* 0x0041e2000c101506 */
[----:B------:R-:W-:Y:S02]  /*2aa0*/  ISETP.LT.AND P3, PT, R37, c[0x0][0x17c], !P0 ;  /* 0x00005f0025007a0c */ /* 0x000fe40004761270 */
[----:B------:R-:W-:Y:S02]  /*2ab0*/  LEA R36, P4, R54, R21, 0x1 ;  /* 0x0000001536247211 */ /* 0x000fe400078808ff */
[----:B------:R-:W-:-:S02]  /*2ac0*/  LEA.HI.X.SX32 R31, R53, R20, 0x1, P6 ;  /* 0x00000014351f7211 */ /* 0x000fc400030f0eff */
[-C--:B------:R-:W-:Y:S02]  /*2ad0*/  LEA.HI.X.SX32 R37, R54, R20.reuse, 0x1, P4 ;  /* 0x0000001436257211 */ /* 0x080fe400020f0eff */
[-C--:B-1----:R-:W-:Y:S01]  /*2ae0*/  LEA R32, P6, R56, R21.reuse, 0x1 ;  /* 0x0000001538207211 */ /* 0x082fe200078c08ff */
[----:B---3--:R1:W-:Y:S01]  /*2af0*/  @P5 STG.E.U16 [R30.64], R6 ;  /* 0x000000061e005986 */ /* 0x0083e2000c101506 */
[----:B------:R-:W-:Y:S01]  /*2b00*/  ISETP.LT.AND P4, PT, R52, c[0x0][0x17c], !P0 ;  /* 0x00005f0034007a0c */ /* 0x000fe20004781270 */
[----:B------:R-:W-:Y:S01]  /*2b10*/  IMAD R52, R25, 0x8, R56 ;  /* 0x0000000819347824 */ /* 0x000fe200078e0238 */
[-C--:B------:R-:W-:Y:S01]  /*2b20*/  LEA.HI.X.SX32 R33, R56, R20.reuse, 0x1, P6 ;  /* 0x0000001438217211 */ /* 0x080fe200030f0eff */
[----:B----4-:R2:W-:Y:S01]  /*2b30*/  @P3 STG.E.U16 [R36.64], R10 ;  /* 0x0000000a24003986 */ /* 0x0105e2000c101506 */
[----:B------:R-:W-:Y:S01]  /*2b40*/  ISETP.LT.AND P5, PT, R51, c[0x0][0x17c], !P0 ;  /* 0x00005f0033007a0c */ /* 0x000fe200047a1270 */
[C---:B------:R-:W-:Y:S01]  /*2b50*/  IMAD R54, R25.reuse, 0x8, R52 ;  /* 0x0000000819367824 */ /* 0x040fe200078e0234 */
[----:B0-----:R-:W-:Y:S01]  /*2b60*/  LEA R34, P3, R52, R21, 0x1 ;  /* 0x0000001534227211 */ /* 0x001fe200078608ff */
[----:B-----5:R0:W-:Y:S01]  /*2b70*/  @P2 STG.E.U16 [R32.64], R2 ;  /* 0x0000000220002986 */ /* 0x0201e2000c101506 */
[----:B------:R-:W-:Y:S01]  /*2b80*/  ISETP.LT.AND P2, PT, R50, c[0x0][0x17c], !P0 ;  /* 0x00005f0032007a0c */ /* 0x000fe20004741270 */
[----:B------:R-:W-:Y:S01]  /*2b90*/  IMAD R50, R25, 0x8, R54 ;  /* 0x0000000819327824 */ /* 0x000fe200078e0236 */
[----:B------:R-:W-:-:S02]  /*2ba0*/  LEA.HI.X.SX32 R35, R52, R20, 0x1, P3 ;  /* 0x0000001434237211 */ /* 0x000fc400018f0eff */
[-C--:B-1----:R-:W-:Y:S01]  /*2bb0*/  LEA R30, P6, R54, R21.reuse, 0x1 ;  /* 0x00000015361e7211 */ /* 0x082fe200078c08ff */
[----:B------:R-:W-:Y:S01]  /*2bc0*/  IMAD R52, R25, 0x8, R50 ;  /* 0x0000000819347824 */ /* 0x000fe200078e0232 */
[----:B------:R-:W-:Y:S01]  /*2bd0*/  PRMT R6, R4, 0x7632, R6 ;  /* 0x0000763204067816 */ /* 0x000fe20000000006 */
[----:B------:R1:W-:Y:S01]  /*2be0*/  @P4 STG.E.U16 [R34.64], R8 ;  /* 0x0000000822004986 */ /* 0x0003e2000c101506 */
[-C--:B------:R-:W-:Y:S02]  /*2bf0*/  LEA.HI.X.SX32 R31, R54, R20.reuse, 0x1, P6 ;  /* 0x00000014361f7211 */ /* 0x080fe400030f0eff */
[C---:B--2---:R-:W-:Y:S02]  /*2c00*/  LEA R36, P6, R50.reuse, R21, 0x1 ;  /* 0x0000001532247211 */ /* 0x044fe400078c08ff */
[----:B------:R-:W-:Y:S01]  /*2c10*/  ISETP.LT.AND P4, PT, R49, c[0x0][0x17c], !P0 ;  /* 0x00005f0031007a0c */ /* 0x000fe20004781270 */
[----:B------:R2:W-:Y:S01]  /*2c20*/  @P5 STG.E.U16 [R30.64], R12 ;  /* 0x0000000c1e005986 */ /* 0x0005e2000c101506 */
[----:B------:R-:W-:-:S02]  /*2c30*/  LEA.HI.X.SX32 R37, R50, R20, 0x1, P6 ;  /* 0x0000001432257211 */ /* 0x000fc400030f0eff */
[----:B0-----:R-:W-:Y:S01]  /*2c40*/  PRMT R2, R14, 0x7632, R2 ;  /* 0x000076320e027816 */ /* 0x001fe20000000002 */
[C---:B------:R-:W-:Y:S01]  /*2c50*/  IMAD R14, R25.reuse, 0x8, R52 ;  /* 0x00000008190e7824 */ /* 0x040fe200078e0234 */
[-C--:B------:R-:W-:Y:S02]  /*2c60*/  LEA R32, P6, R52, R21.reuse, 0x1 ;  /* 0x0000001534207211 */ /* 0x080fe400078c08ff */
[----:B------:R-:W-:Y:S01]  /*2c70*/  ISETP.LT.AND P5, PT, R48, c[0x0][0x17c], !P0 ;  /* 0x00005f0030007a0c */ /* 0x000fe200047a1270 */
[----:B------:R-:W-:Y:S01]  /*2c80*/  IMAD R4, R25, 0x8, R14 ;  /* 0x0000000819047824 */ /* 0x000fe200078e020e */
[----:B------:R-:W-:Y:S01]  /*2c90*/  LEA.HI.X.SX32 R33, R52, R20, 0x1, P6 ;  /* 0x0000001434217211 */ /* 0x000fe200030f0eff */
[----:B------:R0:W-:Y:S01]  /*2ca0*/  @P2 STG.E.U16 [R36.64], R2 ;  /* 0x0000000224002986 */ /* 0x0001e2000c101506 */
[----:B-1----:R-:W-:Y:S02]  /*2cb0*/  LEA R34, P6, R14, R21, 0x1 ;  /* 0x000000150e227211 */ /* 0x002fe400078c08ff */
[----:B------:R-:W-:-:S02]  /*2cc0*/  PRMT R16, R16, 0x7632, R16 ;  /* 0x0000763210107816 */ /* 0x000fc40000000010 */
[----:B------:R-:W-:Y:S02]  /*2cd0*/  ISETP.LT.AND P2, PT, R47, c[0x0][0x17c], !P0 ;  /* 0x00005f002f007a0c */ /* 0x000fe40004741270 */
[-C--:B------:R-:W-:Y:S01]  /*2ce0*/  LEA.HI.X.SX32 R35, R14, R20.reuse, 0x1, P6 ;  /* 0x000000140e237211 */ /* 0x080fe200030f0eff */
[C---:B------:R-:W-:Y:S01]  /*2cf0*/  IMAD R14, R25.reuse, 0x8, R4 ;  /* 0x00000008190e7824 */ /* 0x040fe200078e0204 */
[-C--:B--2---:R-:W-:Y:S01]  /*2d00*/  LEA R30, P6, R4, R21.reuse, 0x1 ;  /* 0x00000015041e7211 */ /* 0x084fe200078c08ff */
[----:B------:R1:W-:Y:S01]  /*2d10*/  @P4 STG.E.U16 [R32.64], R16 ;  /* 0x0000001020004986 */ /* 0x0003e2000c101506 */
[----:B------:R-:W-:Y:S02]  /*2d20*/  ISETP.LT.AND P4, PT, R46, c[0x0][0x17c], !P0 ;  /* 0x00005f002e007a0c */ /* 0x000fe40004781270 */
[----:B------:R-:W-:Y:S01]  /*2d30*/  LEA.HI.X.SX32 R31, R4, R20, 0x1, P6 ;  /* 0x00000014041f7211 */ /* 0x000fe200030f0eff */
[----:B------:R2:W-:Y:S01]  /*2d40*/  @P5 STG.E.U16 [R34.64], R6 ;  /* 0x0000000622005986 */ /* 0x0005e2000c101506 */
[----:B------:R-:W-:Y:S01]  /*2d50*/  IMAD R4, R25, 0x8, R14 ;  /* 0x0000000819047824 */ /* 0x000fe200078e020e */
[----:B0-----:R-:W-:-:S02]  /*2d60*/  LEA R36, P6, R14, R21, 0x1 ;  /* 0x000000150e247211 */ /* 0x001fc400078c08ff */
[----:B------:R-:W-:Y:S02]  /*2d70*/  PRMT R8, R6, 0x7632, R8 ;  /* 0x0000763206087816 */ /* 0x000fe40000000008 */
[----:B------:R-:W-:Y:S02]  /*2d80*/  ISETP.LT.AND P5, PT, R45, c[0x0][0x17c], !P0 ;  /* 0x00005f002d007a0c */ /* 0x000fe400047a1270 */
[-C--:B------:R-:W-:Y:S01]  /*2d90*/  LEA.HI.X.SX32 R37, R14, R20.reuse, 0x1, P6 ;  /* 0x000000140e257211 */ /* 0x080fe200030f0eff */
[----:B------:R0:W-:Y:S01]  /*2da0*/  @P2 STG.E.U16 [R30.64], R8 ;  /* 0x000000081e002986 */ /* 0x0001e2000c101506 */
[----:B-1----:R-:W-:Y:S02]  /*2db0*/  LEA R32, P6, R4, R21, 0x1 ;  /* 0x0000001504207211 */ /* 0x002fe400078c08ff */
[----:B------:R-:W-:Y:S02]  /*2dc0*/  PRMT R10, R10, 0x7632, R10 ;  /* 0x000076320a0a7816 */ /* 0x000fe4000000000a */
[----:B------:R-:W-:Y:S01]  /*2dd0*/  PRMT R16, R2, 0x7632, R16 ;  /* 0x0000763202107816 */ /* 0x000fe20000000010 */
[C---:B------:R-:W-:Y:S01]  /*2de0*/  IMAD R2, R25.reuse, 0x8, R4 ;  /* 0x0000000819027824 */ /* 0x040fe200078e0204 */
[----:B------:R-:W-:Y:S01]  /*2df0*/  ISETP.LT.AND P2, PT, R44, c[0x0][0x17c], !P0 ;  /* 0x00005f002c007a0c */ /* 0x000fe20004741270 */
[----:B------:R1:W-:Y:S01]  /*2e00*/  @P4 STG.E.U16 [R36.64], R10 ;  /* 0x0000000a24004986 */ /* 0x0003e2000c101506 */
[----:B------:R-:W-:Y:S01]  /*2e10*/  LEA.HI.X.SX32 R33, R4, R20, 0x1, P6 ;  /* 0x0000001404217211 */ /* 0x000fe200030f0eff */
[----:B------:R-:W-:Y:S01]  /*2e20*/  IMAD R4, R25, 0x8, R2 ;  /* 0x0000000819047824 */ /* 0x000fe200078e0202 */
[----:B------:R-:W-:-:S02]  /*2e30*/  ISETP.LT.AND P6, PT, R43, c[0x0][0x17c], !P0 ;  /* 0x00005f002b007a0c */ /* 0x000fc400047c1270 */
[-C--:B--2---:R-:W-:Y:S01]  /*2e40*/  LEA R34, P4, R2, R21.reuse, 0x1 ;  /* 0x0000001502227211 */ /* 0x084fe200078808ff */
[----:B------:R2:W-:Y:S01]  /*2e50*/  @P5 STG.E.U16 [R32.64], R16 ;  /* 0x0000001020005986 */ /* 0x0005e2000c101506 */
[----:B0-----:R-:W-:Y:S02]  /*2e60*/  PRMT R8, R8, 0x7632, R8 ;  /* 0x0000763208087816 */ /* 0x001fe40000000008 */
[-C--:B------:R-:W-:Y:S01]  /*2e70*/  LEA.HI.X.SX32 R35, R2, R20.reuse, 0x1, P4 ;  /* 0x0000001402237211 */ /* 0x080fe200020f0eff */
[C---:B------:R-:W-:Y:S01]  /*2e80*/  IMAD R2, R25.reuse, 0x8, R4 ;  /* 0x0000000819027824 */ /* 0x040fe200078e0204 */
[----:B------:R-:W-:Y:S02]  /*2e90*/  LEA R30, P5, R4, R21, 0x1 ;  /* 0x00000015041e7211 */ /* 0x000fe400078a08ff */
[----:B------:R-:W-:Y:S01]  /*2ea0*/  ISETP.LT.AND P4, PT, R42, c[0x0][0x17c], !P0 ;  /* 0x00005f002a007a0c */ /* 0x000fe20004781270 */
[----:B------:R0:W-:Y:S01]  /*2eb0*/  @P2 STG.E.U16 [R34.64], R8 ;  /* 0x0000000822002986 */ /* 0x0001e2000c101506 */
[----:B------:R-:W-:Y:S01]  /*2ec0*/  LEA.HI.X.SX32 R31, R4, R20, 0x1, P5 ;  /* 0x00000014041f7211 */ /* 0x000fe200028f0eff */
[----:B------:R-:W-:Y:S01]  /*2ed0*/  IMAD R4, R25, 0x8, R2 ;  /* 0x0000000819047824 */ /* 0x000fe200078e0202 */
[----:B------:R-:W-:-:S02]  /*2ee0*/  PRMT R12, R12, 0x7632, R12 ;  /* 0x000076320c0c7816 */ /* 0x000fc4000000000c */
[CC--:B-1----:R-:W-:Y:S02]  /*2ef0*/  LEA R36, P2, R2.reuse, R21.reuse, 0x1 ;  /* 0x0000001502247211 */ /* 0x0c2fe400078408ff */
[----:B------:R-:W-:Y:S01]  /*2f00*/  ISETP.LT.AND P5, PT, R41, c[0x0][0x17c], !P0 ;  /* 0x00005f0029007a0c */ /* 0x000fe200047a1270 */
[----:B------:R1:W-:Y:S01]  /*2f10*/  @P6 STG.E.U16 [R30.64], R12 ;  /* 0x0000000c1e006986 */ /* 0x0003e2000c101506 */
[-C--:B------:R-:W-:Y:S01]  /*2f20*/  LEA.HI.X.SX32 R37, R2, R20.reuse, 0x1, P2 ;  /* 0x0000001402257211 */ /* 0x080fe200010f0eff */
[C---:B------:R-:W-:Y:S01]  /*2f30*/  IMAD R2, R25.reuse, 0x8, R4 ;  /* 0x0000000819027824 */ /* 0x040fe200078e0204 */
[-C--:B--2---:R-:W-:Y:S02]  /*2f40*/  LEA R32, P6, R4, R21.reuse, 0x1 ;  /* 0x0000001504207211 */ /* 0x084fe400078c08ff */
[----:B------:R-:W-:Y:S01]  /*2f50*/  ISETP.LT.AND P2, PT, R40, c[0x0][0x17c], !P0 ;  /* 0x00005f0028007a0c */ /* 0x000fe20004741270 */
[----:B------:R2:W-:Y:S01]  /*2f60*/  @P4 STG.E.U16 [R36.64], R15 ;  /* 0x0000000f24004986 */ /* 0x0005e2000c101506 */
[----:B------:R-:W-:Y:S01]  /*2f70*/  LEA.HI.X.SX32 R33, R4, R20, 0x1, P6 ;  /* 0x0000001404217211 */ /* 0x000fe200030f0eff */
[----:B------:R-:W-:Y:S01]  /*2f80*/  IMAD R4, R25, 0x8, R2 ;  /* 0x0000000819047824 */ /* 0x000fe200078e0202 */
[----:B0-----:R-:W-:-:S02]  /*2f90*/  LEA R34, P4, R2, R21, 0x1 ;  /* 0x0000001502227211 */ /* 0x001fc400078808ff */
[----:B------:R-:W-:Y:S01]  /*2fa0*/  ISETP.LT.AND P6, PT, R39, c[0x0][0x17c], !P0 ;  /* 0x00005f0027007a0c */ /* 0x000fe200047c1270 */
[----:B------:R0:W-:Y:S01]  /*2fb0*/  @P5 STG.E.U16 [R32.64], R17 ;  /* 0x0000001120005986 */ /* 0x0001e2000c101506 */
[-C--:B------:R-:W-:Y:S01]  /*2fc0*/  LEA.HI.X.SX32 R35, R2, R20.reuse, 0x1, P4 ;  /* 0x0000001402237211 */ /* 0x080fe200020f0eff */
[C---:B------:R-:W-:Y:S01]  /*2fd0*/  IMAD R2, R25.reuse, 0x8, R4 ;  /* 0x0000000819027824 */ /* 0x040fe200078e0204 */
[-C--:B-1----:R-:W-:Y:S02]  /*2fe0*/  LEA R30, P5, R4, R21.reuse, 0x1 ;  /* 0x00000015041e7211 */ /* 0x082fe400078a08ff */
[----:B------:R-:W-:Y:S01]  /*2ff0*/  ISETP.LT.AND P4, PT, R38, c[0x0][0x17c], !P0 ;  /* 0x00005f0026007a0c */ /* 0x000fe20004781270 */
[----:B------:R-:W-:Y:S01]  /*3000*/  @P2 STG.E.U16 [R34.64], R5 ;  /* 0x0000000522002986 */ /* 0x000fe2000c101506 */
[----:B------:R-:W-:Y:S01]  /*3010*/  LEA.HI.X.SX32 R31, R4, R20, 0x1, P5 ;  /* 0x00000014041f7211 */ /* 0x000fe200028f0eff */
[----:B------:R-:W-:Y:S01]  /*3020*/  IMAD R4, R25, 0x8, R2 ;  /* 0x0000000819047824 */ /* 0x000fe200078e0202 */
[----:B--2---:R-:W-:-:S02]  /*3030*/  LEA R36, P2, R2, R21, 0x1 ;  /* 0x0000001502247211 */ /* 0x004fc400078408ff */
[----:B------:R-:W-:Y:S01]  /*3040*/  ISETP.LT.AND P5, PT, R28, c[0x0][0x17c], !P0 ;  /* 0x00005f001c007a0c */ /* 0x000fe200047a1270 */
[----:B------:R1:W-:Y:S01]  /*3050*/  @P6 STG.E.U16 [R30.64], R7 ;  /* 0x000000071e006986 */ /* 0x0003e2000c101506 */
[-C--:B------:R-:W-:Y:S01]  /*3060*/  LEA.HI.X.SX32 R37, R2, R20.reuse, 0x1, P2 ;  /* 0x0000001402257211 */ /* 0x080fe200010f0eff */
[----:B------:R-:W-:Y:S01]  /*3070*/  IMAD R2, R25, 0x8, R4 ;  /* 0x0000000819027824 */ /* 0x000fe200078e0204 */
[CC--:B------:R-:W-:Y:S02]  /*3080*/  LEA R28, P6, R4.reuse, R21.reuse, 0x1 ;  /* 0x00000015041c7211 */ /* 0x0c0fe400078c08ff */
[----:B------:R-:W-:Y:S01]  /*3090*/  ISETP.LT.AND P3, PT, R29, c[0x0][0x17c], !P0 ;  /* 0x00005f001d007a0c */ /* 0x000fe20004761270 */
[----:B------:R-:W-:Y:S01]  /*30a0*/  @P4 STG.E.U16 [R36.64], R11 ;  /* 0x0000000b24004986 */ /* 0x000fe2000c101506 */
[----:B------:R-:W-:Y:S02]  /*30b0*/  ISETP.LT.AND P2, PT, R27, c[0x0][0x17c], !P0 ;  /* 0x00005f001b007a0c */ /* 0x000fe40004741270 */
[----:B------:R-:W-:Y:S01]  /*30c0*/  LEA.HI.X.SX32 R29, R4, R20, 0x1, P6 ;  /* 0x00000014041d7211 */ /* 0x000fe200030f0eff */
[----:B------:R-:W-:Y:S01]  /*30d0*/  IMAD R4, R25, 0x8, R2 ;  /* 0x0000000819047824 */ /* 0x000fe200078e0202 */
[----:B0-----:R-:W-:-:S02]  /*30e0*/  LEA R32, P4, R2, R21, 0x1 ;  /* 0x0000001502207211 */ /* 0x001fc400078808ff */
[----:B------:R-:W-:Y:S01]  /*30f0*/  ISETP.LT.AND P6, PT, R26, c[0x0][0x17c], !P0 ;  /* 0x00005f001a007a0c */ /* 0x000fe200047c1270 */
[----:B------:R0:W-:Y:S01]  /*3100*/  @P5 STG.E.U16 [R28.64], R3 ;  /* 0x000000031c005986 */ /* 0x0001e2000c101506 */
[-C--:B------:R-:W-:Y:S01]  /*3110*/  LEA.HI.X.SX32 R33, R2, R20.reuse, 0x1, P4 ;  /* 0x0000001402217211 */ /* 0x080fe200020f0eff */
[----:B------:R-:W-:Y:S01]  /*3120*/  IMAD R2, R25, 0x8, R4 ;  /* 0x0000000819027824 */ /* 0x000fe200078e0204 */
[CC--:B------:R-:W-:Y:S02]  /*3130*/  LEA R26, P5, R4.reuse, R21.reuse, 0x1 ;  /* 0x00000015041a7211 */ /* 0x0c0fe400078a08ff */
[----:B------:R-:W-:Y:S01]  /*3140*/  ISETP.LT.AND P4, PT, R23, c[0x0][0x17c], !P0 ;  /* 0x00005f0017007a0c */ /* 0x000fe20004781270 */
[----:B------:R-:W-:Y:S01]  /*3150*/  @P2 STG.E.U16 [R32.64], R9 ;  /* 0x0000000920002986 */ /* 0x000fe2000c101506 */
[----:B------:R-:W-:Y:S01]  /*3160*/  LEA.HI.X.SX32 R27, R4, R20, 0x1, P5 ;  /* 0x00000014041b7211 */ /* 0x000fe200028f0eff */
[----:B------:R-:W-:Y:S01]  /*3170*/  IMAD R4, R25, 0x8, R2 ;  /* 0x0000000819047824 */ /* 0x000fe200078e0202 */
[----:B-1----:R-:W-:-:S02]  /*3180*/  LEA R30, P5, R2, R21, 0x1 ;  /* 0x00000015021e7211 */ /* 0x002fc400078a08ff */
[----:B------:R-:W-:Y:S01]  /*3190*/  ISETP.LT.AND P2, PT, R24, c[0x0][0x17c], !P0 ;  /* 0x00005f0018007a0c */ /* 0x000fe20004741270 */
[----:B------:R1:W-:Y:S01]  /*31a0*/  @P6 STG.E.U16 [R26.64], R13 ;  /* 0x0000000d1a006986 */ /* 0x0003e2000c101506 */
[-C--:B------:R-:W-:Y:S01]  /*31b0*/  LEA.HI.X.SX32 R31, R2, R20.reuse, 0x1, P5 ;  /* 0x00000014021f7211 */ /* 0x080fe200028f0eff */
[----:B------:R-:W-:Y:S01]  /*31c0*/  IMAD R2, R25, 0x8, R4 ;  /* 0x0000000819027824 */ /* 0x000fe200078e0204 */
[C---:B------:R-:W-:Y:S02]  /*31d0*/  LEA R14, P6, R4.reuse, R21, 0x1 ;  /* 0x00000015040e7211 */ /* 0x040fe400078c08ff */
[----:B0-----:R-:W-:Y:S02]  /*31e0*/  PRMT R3, R15, 0x7632, R3 ;  /* 0x000076320f037816 */ /* 0x001fe40000000003 */
[----:B------:R-:W-:Y:S01]  /*31f0*/  LEA.HI.X.SX32 R15, R4, R20, 0x1, P6 ;  /* 0x00000014040f7211 */ /* 0x000fe200030f0eff */
[----:B------:R-:W-:Y:S01]  /*3200*/  IMAD R4, R25, 0x8, R2 ;  /* 0x0000000819047824 */ /* 0x000fe200078e0202 */
[----:B------:R-:W-:-:S02]  /*3210*/  PRMT R7, R17, 0x7632, R7 ;  /* 0x0000763211077816 */ /* 0x000fc40000000007 */
[----:B------:R-:W-:Y:S01]  /*3220*/  ISETP.LT.AND P5, PT, R22, c[0x0][0x17c], !P0 ;  /* 0x00005f0016007a0c */ /* 0x000fe200047a1270 */
[C---:B------:R-:W-:Y:S01]  /*3230*/  IMAD R6, R25.reuse, 0x8, R4 ;  /* 0x0000000819067824 */ /* 0x040fe200078e0204 */
[----:B------:R-:W-:Y:S01]  /*3240*/  @P2 STG.E.U16 [R30.64], R3 ;  /* 0x000000031e002986 */ /* 0x000fe2000c101506 */
[CC--:B------:R-:W-:Y:S02]  /*3250*/  LEA R16, P2, R2.reuse, R21.reuse, 0x1 ;  /* 0x0000001502107211 */ /* 0x0c0fe400078408ff */
[C---:B------:R-:W-:Y:S01]  /*3260*/  IMAD R8, R25.reuse, 0x8, R6 ;  /* 0x0000000819087824 */ /* 0x040fe200078e0206 */
[----:B------:R0:W-:Y:S01]  /*3270*/  @P4 STG.E.U16 [R14.64], R7 ;  /* 0x000000070e004986 */ /* 0x0001e2000c101506 */
[----:B------:R-:W-:Y:S02]  /*3280*/  LEA.HI.X.SX32 R17, R2, R20, 0x1, P2 ;  /* 0x0000001402117211 */ /* 0x000fe400010f0eff */
[----:B------:R-:W-:Y:S01]  /*3290*/  IMAD R2, R25, 0x8, R8 ;  /* 0x0000000819027824 */ /* 0x000fe200078e0208 */
[----:B------:R-:W-:-:S02]  /*32a0*/  LEA R22, P4, R4, R21, 0x1 ;  /* 0x0000001504167211 */ /* 0x000fc400078808ff */
[-C--:B-1----:R-:W-:Y:S02]  /*32b0*/  LEA R26, P6, R6, R21.reuse, 0x1 ;  /* 0x00000015061a7211 */ /* 0x082fe400078c08ff */
[-C--:B------:R-:W-:Y:S01]  /*32c0*/  LEA.HI.X.SX32 R23, R4, R20.reuse, 0x1, P4 ;  /* 0x0000001404177211 */ /* 0x080fe200020f0eff */
[----:B------:R-:W-:Y:S01]  /*32d0*/  IMAD R4, R25, 0x8, R2 ;  /* 0x0000000819047824 */ /* 0x000fe200078e0202 */
[----:B------:R-:W-:Y:S02]  /*32e0*/  ISETP.LT.AND P4, PT, R19, c[0x0][0x17c], !P0 ;  /* 0x00005f0013007a0c */ /* 0x000fe40004781270 */
[----:B0-----:R-:W-:Y:S02]  /*32f0*/  LEA R14, P2, R2, R21, 0x1 ;  /* 0x00000015020e7211 */ /* 0x001fe400078408ff */
[-C--:B------:R-:W-:Y:S02]  /*3300*/  LEA.HI.X.SX32 R27, R6, R20.reuse, 0x1, P6 ;  /* 0x00000014061b7211 */ /* 0x080fe400030f0eff */
[----:B------:R-:W-:-:S02]  /*3310*/  LEA.HI.X.SX32 R15, R2, R20, 0x1, P2 ;  /* 0x00000014020f7211 */ /* 0x000fc400010f0eff */
[----:B------:R-:W-:Y:S02]  /*3320*/  LEA R24, P6, R8, R21, 0x1 ;  /* 0x0000001508187211 */ /* 0x000fe400078c08ff */
[----:B------:R-:W-:Y:S02]  /*3330*/  ISETP.LT.AND P2, PT, R0, c[0x0][0x17c], !P0 ;  /* 0x00005f0000007a0c */ /* 0x000fe40004741270 */
[----:B------:R-:W-:Y:S02]  /*3340*/  ISETP.LT.AND P0, PT, R18, c[0x0][0x17c], !P0 ;  /* 0x00005f0012007a0c */ /* 0x000fe40004701270 */
[----:B------:R-:W-:Y:S02]  /*3350*/  PRMT R11, R7, 0x7632, R11 ;  /* 0x00007632070b7816 */ /* 0x000fe4000000000b */
[----:B------:R-:W-:Y:S02]  /*3360*/  LEA.HI.X.SX32 R25, R8, R20, 0x1, P6 ;  /* 0x0000001408197211 */ /* 0x000fe400030f0eff */
[----:B------:R-:W-:-:S02]  /*3370*/  PRMT R8, R5, 0x7632, R8 ;  /* 0x0000763205087816 */ /* 0x000fc40000000008 */
[----:B------:R-:W-:Y:S02]  /*3380*/  PRMT R0, R11, 0x7632, R0 ;  /* 0x000076320b007816 */ /* 0x000fe40000000000 */
[----:B------:R-:W-:Y:S01]  /*3390*/  PRMT R12, R3, 0x7632, R12 ;  /* 0x00007632030c7816 */ /* 0x000fe2000000000c */
[----:B------:R0:W-:Y:S01]  /*33a0*/  @P5 STG.E.U16 [R16.64], R8 ;  /* 0x0000000810005986 */ /* 0x0001e2000c101506 */
[----:B------:R-:W-:Y:S02]  /*33b0*/  PRMT R7, R9, 0x7632, R7 ;  /* 0x0000763209077816 */ /* 0x000fe40000000007 */
[C---:B------:R-:W-:Y:S01]  /*33c0*/  LEA R28, P6, R4.reuse, R21, 0x1 ;  /* 0x00000015041c7211 */ /* 0x040fe200078c08ff */
[----:B------:R0:W-:Y:S03]  /*33d0*/  @P4 STG.E.U16 [R22.64], R11 ;  /* 0x0000000b16004986 */ /* 0x0001e6000c101506 */
[----:B------:R-:W-:Y:S01]  /*33e0*/  LEA.HI.X.SX32 R29, R4, R20, 0x1, P6 ;  /* 0x00000014041d7211 */ /* 0x000fe200030f0eff */
[----:B------:R0:W-:Y:S04]  /*33f0*/  @P3 STG.E.U16 [R26.64], R0 ;  /* 0x000000001a003986 */ /* 0x0001e8000c101506 */
[----:B------:R0:W-:Y:S04]  /*3400*/  @P2 STG.E.U16 [R24.64], R12 ;  /* 0x0000000c18002986 */ /* 0x0001e8000c101506 */
[----:B------:R0:W-:Y:S01]  /*3410*/  @P1 STG.E.U16 [R14.64], R7 ;  /* 0x000000070e001986 */ /* 0x0001e2000c101506 */
[----:B------:R-:W-:Y:S05]  /*3420*/  @!P0 EXIT ;  /* 0x000000000000894d */ /* 0x000fea0003800000 */
[----:B0-----:R-:W-:-:S05]  /*3430*/  PRMT R14, R13, 0x7632, R14 ;  /* 0x000076320d0e7816 */ /* 0x001fca000000000e */
[----:B------:R-:W-:Y:S01]  /*3440*/  STG.E.U16 [R28.64], R14 ;  /* 0x0000000e1c007986 */ /* 0x000fe2000c101506 */
[----:B------:R-:W-:Y:S05]  /*3450*/  EXIT ;  /* 0x000000000000794d */ /* 0x000fea0003800000 */
.L_x_3:
[----:B------:R-:W-:-:S00]  /*3460*/  BRA `(.L_x_3) ;  /* 0xfffffff000007947 */ /* 0x000fc0000383ffff */
[----:B------:R-:W-:-:S00]  /*3470*/  NOP ;  /* 0x0000000000007918 */ /* 0x000fc00000000000 */
        /* <DEDUP_REMOVED lines=8> */
.L_x_4:


//--------------------- .nv.shared.matmul_kernel  --------------------------
	.section	.nv.shared.matmul_kernel,"aw",@nobits
	.sectionflags	@""
	.align	16
